//
// Generated by NVIDIA NVVM Compiler
//
// Compiler Build ID: CL-36424714
// Cuda compilation tools, release 13.0, V13.0.88
// Based on NVVM 20.0.0
//

.version 9.0
.target sm_100
.address_size 64

	// .globl	_Z21computeHistogramNaivePKhPiii
.extern .shared .align 16 .b8 sharedHist[];

.visible .entry _Z21computeHistogramNaivePKhPiii(
	.param .u64 .ptr .align 1 _Z21computeHistogramNaivePKhPiii_param_0,
	.param .u64 .ptr .align 1 _Z21computeHistogramNaivePKhPiii_param_1,
	.param .u32 _Z21computeHistogramNaivePKhPiii_param_2,
	.param .u32 _Z21computeHistogramNaivePKhPiii_param_3
)
{
	.reg .pred 	%p<2>;
	.reg .b32 	%r<8>;
	.reg .b64 	%rd<9>;

	ld.param.u64 	%rd1, [_Z21computeHistogramNaivePKhPiii_param_0];
	ld.param.u64 	%rd2, [_Z21computeHistogramNaivePKhPiii_param_1];
	ld.param.u32 	%r2, [_Z21computeHistogramNaivePKhPiii_param_2];
	mov.u32 	%r3, %ctaid.x;
	mov.u32 	%r4, %ntid.x;
	mov.u32 	%r5, %tid.x;
	mad.lo.s32 	%r1, %r3, %r4, %r5;
	setp.ge.s32 	%p1, %r1, %r2;
	@%p1 bra 	$L__BB0_2;
	cvta.to.global.u64 	%rd3, %rd1;
	cvta.to.global.u64 	%rd4, %rd2;
	cvt.s64.s32 	%rd5, %r1;
	add.s64 	%rd6, %rd3, %rd5;
	ld.global.u8 	%r6, [%rd6];
	mul.wide.u32 	%rd7, %r6, 4;
	add.s64 	%rd8, %rd4, %rd7;
	atom.global.add.u32 	%r7, [%rd8], 1;
$L__BB0_2:
	ret;

}
	// .globl	_Z22computeHistogramSharedPKhPiii
.visible .entry _Z22computeHistogramSharedPKhPiii(
	.param .u64 .ptr .align 1 _Z22computeHistogramSharedPKhPiii_param_0,
	.param .u64 .ptr .align 1 _Z22computeHistogramSharedPKhPiii_param_1,
	.param .u32 _Z22computeHistogramSharedPKhPiii_param_2,
	.param .u32 _Z22computeHistogramSharedPKhPiii_param_3
)
{
	.reg .pred 	%p<8>;
	.reg .b16 	%rs<2>;
	.reg .b32 	%r<32>;
	.reg .b64 	%rd<9>;

	ld.param.u64 	%rd3, [_Z22computeHistogramSharedPKhPiii_param_0];
	ld.param.u64 	%rd4, [_Z22computeHistogramSharedPKhPiii_param_1];
	ld.param.u32 	%r13, [_Z22computeHistogramSharedPKhPiii_param_2];
	ld.param.u32 	%r14, [_Z22computeHistogramSharedPKhPiii_param_3];
	mov.u32 	%r31, %tid.x;
	setp.ge.s32 	%p1, %r31, %r14;
	@%p1 bra 	$L__BB1_3;
	mov.u32 	%r2, %ntid.x;
	mov.u32 	%r16, sharedHist;
	mov.u32 	%r29, %r31;
$L__BB1_2:
	shl.b32 	%r15, %r29, 2;
	add.s32 	%r17, %r16, %r15;
	mov.b32 	%r18, 0;
	st.shared.u32 	[%r17], %r18;
	add.s32 	%r29, %r29, %r2;
	setp.lt.s32 	%p2, %r29, %r14;
	@%p2 bra 	$L__BB1_2;
$L__BB1_3:
	bar.sync 	0;
	mov.u32 	%r19, %ctaid.x;
	mov.u32 	%r5, %ntid.x;
	mad.lo.s32 	%r30, %r19, %r5, %r31;
	setp.ge.s32 	%p3, %r30, %r13;
	@%p3 bra 	$L__BB1_6;
	mov.u32 	%r20, %nctaid.x;
	mul.lo.s32 	%r7, %r5, %r20;
	cvta.to.global.u64 	%rd1, %rd3;
	mov.u32 	%r22, sharedHist;
$L__BB1_5:
	cvt.s64.s32 	%rd5, %r30;
	add.s64 	%rd6, %rd1, %rd5;
	ld.global.u8 	%rs1, [%rd6];
	mul.wide.u16 	%r21, %rs1, 4;
	add.s32 	%r23, %r22, %r21;
	atom.shared.add.u32 	%r24, [%r23], 1;
	add.s32 	%r30, %r30, %r7;
	setp.lt.s32 	%p4, %r30, %r13;
	@%p4 bra 	$L__BB1_5;
$L__BB1_6:
	setp.ge.s32 	%p5, %r31, %r14;
	bar.sync 	0;
	@%p5 bra 	$L__BB1_11;
	cvta.to.global.u64 	%rd2, %rd4;
	mov.u32 	%r26, sharedHist;
$L__BB1_8:
	shl.b32 	%r25, %r31, 2;
	add.s32 	%r27, %r26, %r25;
	ld.shared.u32 	%r11, [%r27];
	setp.lt.s32 	%p6, %r11, 1;
	@%p6 bra 	$L__BB1_10;
	mul.wide.s32 	%rd7, %r31, 4;
	add.s64 	%rd8, %rd2, %rd7;
	atom.global.add.u32 	%r28, [%rd8], %r11;
$L__BB1_10:
	add.s32 	%r31, %r31, %r5;
	setp.lt.s32 	%p7, %r31, %r14;
	@%p7 bra 	$L__BB1_8;
$L__BB1_11:
	ret;

}
	// .globl	_Z25computeHistogramOptimizedPKiPiii
.visible .entry _Z25computeHistogramOptimizedPKiPiii(
	.param .u64 .ptr .align 1 _Z25computeHistogramOptimizedPKiPiii_param_0,
	.param .u64 .ptr .align 1 _Z25computeHistogramOptimizedPKiPiii_param_1,
	.param .u32 _Z25computeHistogramOptimizedPKiPiii_param_2,
	.param .u32 _Z25computeHistogramOptimizedPKiPiii_param_3
)
{
	.local .align 16 .b8 	__local_depot2[128];
	.reg .b64 	%SP;
	.reg .b64 	%SPL;
	.reg .pred 	%p<100>;
	.reg .b32 	%r<227>;
	.reg .b64 	%rd<57>;

	mov.u64 	%SPL, __local_depot2;
	ld.param.u64 	%rd5, [_Z25computeHistogramOptimizedPKiPiii_param_0];
	ld.param.u64 	%rd4, [_Z25computeHistogramOptimizedPKiPiii_param_1];
	ld.param.u32 	%r81, [_Z25computeHistogramOptimizedPKiPiii_param_2];
	ld.param.u32 	%r82, [_Z25computeHistogramOptimizedPKiPiii_param_3];
	cvta.to.global.u64 	%rd1, %rd5;
	add.u64 	%rd2, %SPL, 0;
	mov.b32 	%r83, 0;
	st.local.v4.u32 	[%rd2], {%r83, %r83, %r83, %r83};
	st.local.v4.u32 	[%rd2+16], {%r83, %r83, %r83, %r83};
	st.local.v4.u32 	[%rd2+32], {%r83, %r83, %r83, %r83};
	st.local.v4.u32 	[%rd2+48], {%r83, %r83, %r83, %r83};
	st.local.v4.u32 	[%rd2+64], {%r83, %r83, %r83, %r83};
	st.local.v4.u32 	[%rd2+80], {%r83, %r83, %r83, %r83};
	st.local.v4.u32 	[%rd2+96], {%r83, %r83, %r83, %r83};
	st.local.v4.u32 	[%rd2+112], {%r83, %r83, %r83, %r83};
	mov.u32 	%r226, %tid.x;
	setp.ge.s32 	%p1, %r226, %r82;
	@%p1 bra 	$L__BB2_3;
	mov.u32 	%r2, %ntid.x;
	mov.u32 	%r85, sharedHist;
	mov.u32 	%r211, %r226;
$L__BB2_2:
	shl.b32 	%r84, %r211, 2;
	add.s32 	%r86, %r85, %r84;
	mov.b32 	%r87, 0;
	st.shared.u32 	[%r86], %r87;
	add.s32 	%r211, %r211, %r2;
	setp.lt.s32 	%p2, %r211, %r82;
	@%p2 bra 	$L__BB2_2;
$L__BB2_3:
	bar.sync 	0;
	mov.u32 	%r89, %ctaid.x;
	mov.u32 	%r5, %ntid.x;
	mad.lo.s32 	%r212, %r89, %r5, %r226;
	mov.u32 	%r90, %nctaid.x;
	mul.lo.s32 	%r7, %r5, %r90;
	setp.ge.s32 	%p3, %r212, %r81;
	mov.b32 	%r225, 0;
	@%p3 bra 	$L__BB2_78;
$L__BB2_4:
	setp.ge.s32 	%p4, %r212, %r81;
	mov.b32 	%r213, -1;
	@%p4 bra 	$L__BB2_6;
	mul.wide.s32 	%rd7, %r212, 4;
	add.s64 	%rd8, %rd1, %rd7;
	ld.global.u32 	%r213, [%rd8];
$L__BB2_6:
	add.s32 	%r11, %r7, %r212;
	setp.ge.s32 	%p5, %r11, %r81;
	mov.b32 	%r214, -1;
	@%p5 bra 	$L__BB2_8;
	mul.wide.s32 	%rd9, %r11, 4;
	add.s64 	%rd10, %rd1, %rd9;
	ld.global.u32 	%r214, [%rd10];
$L__BB2_8:
	add.s32 	%r14, %r11, %r7;
	setp.ge.s32 	%p6, %r14, %r81;
	mov.b32 	%r215, -1;
	@%p6 bra 	$L__BB2_10;
	mul.wide.s32 	%rd11, %r14, 4;
	add.s64 	%rd12, %rd1, %rd11;
	ld.global.u32 	%r215, [%rd12];
$L__BB2_10:
	add.s32 	%r17, %r14, %r7;
	setp.ge.s32 	%p7, %r17, %r81;
	mov.b32 	%r216, -1;
	@%p7 bra 	$L__BB2_12;
	mul.wide.s32 	%rd13, %r17, 4;
	add.s64 	%rd14, %rd1, %rd13;
	ld.global.u32 	%r216, [%rd14];
$L__BB2_12:
	add.s32 	%r20, %r17, %r7;
	setp.ge.s32 	%p8, %r20, %r81;
	mov.b32 	%r217, -1;
	@%p8 bra 	$L__BB2_14;
	mul.wide.s32 	%rd15, %r20, 4;
	add.s64 	%rd16, %rd1, %rd15;
	ld.global.u32 	%r217, [%rd16];
$L__BB2_14:
	add.s32 	%r23, %r20, %r7;
	setp.ge.s32 	%p9, %r23, %r81;
	mov.b32 	%r218, -1;
	@%p9 bra 	$L__BB2_16;
	mul.wide.s32 	%rd17, %r23, 4;
	add.s64 	%rd18, %rd1, %rd17;
	ld.global.u32 	%r218, [%rd18];
$L__BB2_16:
	add.s32 	%r26, %r23, %r7;
	setp.ge.s32 	%p10, %r26, %r81;
	mov.b32 	%r219, -1;
	@%p10 bra 	$L__BB2_18;
	mul.wide.s32 	%rd19, %r26, 4;
	add.s64 	%rd20, %rd1, %rd19;
	ld.global.u32 	%r219, [%rd20];
$L__BB2_18:
	add.s32 	%r29, %r26, %r7;
	setp.ge.s32 	%p11, %r29, %r81;
	mov.b32 	%r220, -1;
	@%p11 bra 	$L__BB2_20;
	mul.wide.s32 	%rd21, %r29, 4;
	add.s64 	%rd22, %rd1, %rd21;
	ld.global.u32 	%r220, [%rd22];
$L__BB2_20:
	add.s32 	%r32, %r29, %r7;
	setp.ge.s32 	%p12, %r32, %r81;
	mov.b32 	%r221, -1;
	@%p12 bra 	$L__BB2_22;
	mul.wide.s32 	%rd23, %r32, 4;
	add.s64 	%rd24, %rd1, %rd23;
	ld.global.u32 	%r221, [%rd24];
$L__BB2_22:
	add.s32 	%r35, %r32, %r7;
	setp.ge.s32 	%p13, %r35, %r81;
	mov.b32 	%r222, -1;
	@%p13 bra 	$L__BB2_24;
	mul.wide.s32 	%rd25, %r35, 4;
	add.s64 	%rd26, %rd1, %rd25;
	ld.global.u32 	%r222, [%rd26];
$L__BB2_24:
	add.s32 	%r38, %r35, %r7;
	setp.ge.s32 	%p14, %r38, %r81;
	mov.b32 	%r223, -1;
	@%p14 bra 	$L__BB2_26;
	mul.wide.s32 	%rd27, %r38, 4;
	add.s64 	%rd28, %rd1, %rd27;
	ld.global.u32 	%r223, [%rd28];
$L__BB2_26:
	add.s32 	%r41, %r38, %r7;
	setp.ge.s32 	%p15, %r41, %r81;
	mov.b32 	%r224, -1;
	@%p15 bra 	$L__BB2_28;
	mul.wide.s32 	%rd29, %r41, 4;
	add.s64 	%rd30, %rd1, %rd29;
	ld.global.u32 	%r224, [%rd30];
$L__BB2_28:
	setp.lt.s32 	%p16, %r213, 0;
	setp.ge.s32 	%p17, %r213, %r82;
	or.pred  	%p18, %p16, %p17;
	@%p18 bra 	$L__BB2_32;
	setp.gt.u32 	%p19, %r213, 31;
	@%p19 bra 	$L__BB2_31;
	mul.wide.u32 	%rd31, %r213, 4;
	add.s64 	%rd32, %rd2, %rd31;
	ld.local.u32 	%r107, [%rd32];
	add.s32 	%r108, %r107, 1;
	st.local.u32 	[%rd32], %r108;
	bra.uni 	$L__BB2_32;
$L__BB2_31:
	shl.b32 	%r103, %r213, 2;
	mov.u32 	%r104, sharedHist;
	add.s32 	%r105, %r104, %r103;
	atom.shared.add.u32 	%r106, [%r105], 1;
$L__BB2_32:
	setp.lt.s32 	%p20, %r214, 0;
	setp.ge.s32 	%p21, %r214, %r82;
	or.pred  	%p22, %p20, %p21;
	@%p22 bra 	$L__BB2_36;
	setp.lt.u32 	%p23, %r214, 32;
	@%p23 bra 	$L__BB2_35;
	shl.b32 	%r109, %r214, 2;
	mov.u32 	%r110, sharedHist;
	add.s32 	%r111, %r110, %r109;
	atom.shared.add.u32 	%r112, [%r111], 1;
	bra.uni 	$L__BB2_36;
$L__BB2_35:
	mul.wide.u32 	%rd33, %r214, 4;
	add.s64 	%rd34, %rd2, %rd33;
	ld.local.u32 	%r113, [%rd34];
	add.s32 	%r114, %r113, 1;
	st.local.u32 	[%rd34], %r114;
$L__BB2_36:
	setp.lt.s32 	%p24, %r215, 0;
	setp.ge.s32 	%p25, %r215, %r82;
	or.pred  	%p26, %p24, %p25;
	@%p26 bra 	$L__BB2_40;
	setp.lt.u32 	%p27, %r215, 32;
	@%p27 bra 	$L__BB2_39;
	shl.b32 	%r115, %r215, 2;
	mov.u32 	%r116, sharedHist;
	add.s32 	%r117, %r116, %r115;
	atom.shared.add.u32 	%r118, [%r117], 1;
	bra.uni 	$L__BB2_40;
$L__BB2_39:
	mul.wide.u32 	%rd35, %r215, 4;
	add.s64 	%rd36, %rd2, %rd35;
	ld.local.u32 	%r119, [%rd36];
	add.s32 	%r120, %r119, 1;
	st.local.u32 	[%rd36], %r120;
$L__BB2_40:
	setp.lt.s32 	%p28, %r216, 0;
	setp.ge.s32 	%p29, %r216, %r82;
	or.pred  	%p30, %p28, %p29;
	@%p30 bra 	$L__BB2_44;
	setp.lt.u32 	%p31, %r216, 32;
	@%p31 bra 	$L__BB2_43;
	shl.b32 	%r121, %r216, 2;
	mov.u32 	%r122, sharedHist;
	add.s32 	%r123, %r122, %r121;
	atom.shared.add.u32 	%r124, [%r123], 1;
	bra.uni 	$L__BB2_44;
$L__BB2_43:
	mul.wide.u32 	%rd37, %r216, 4;
	add.s64 	%rd38, %rd2, %rd37;
	ld.local.u32 	%r125, [%rd38];
	add.s32 	%r126, %r125, 1;
	st.local.u32 	[%rd38], %r126;
$L__BB2_44:
	setp.lt.s32 	%p32, %r217, 0;
	setp.ge.s32 	%p33, %r217, %r82;
	or.pred  	%p34, %p32, %p33;
	@%p34 bra 	$L__BB2_48;
	setp.lt.u32 	%p35, %r217, 32;
	@%p35 bra 	$L__BB2_47;
	shl.b32 	%r127, %r217, 2;
	mov.u32 	%r128, sharedHist;
	add.s32 	%r129, %r128, %r127;
	atom.shared.add.u32 	%r130, [%r129], 1;
	bra.uni 	$L__BB2_48;
$L__BB2_47:
	mul.wide.u32 	%rd39, %r217, 4;
	add.s64 	%rd40, %rd2, %rd39;
	ld.local.u32 	%r131, [%rd40];
	add.s32 	%r132, %r131, 1;
	st.local.u32 	[%rd40], %r132;
$L__BB2_48:
	setp.lt.s32 	%p36, %r218, 0;
	setp.ge.s32 	%p37, %r218, %r82;
	or.pred  	%p38, %p36, %p37;
	@%p38 bra 	$L__BB2_52;
	setp.lt.u32 	%p39, %r218, 32;
	@%p39 bra 	$L__BB2_51;
	shl.b32 	%r133, %r218, 2;
	mov.u32 	%r134, sharedHist;
	add.s32 	%r135, %r134, %r133;
	atom.shared.add.u32 	%r136, [%r135], 1;
	bra.uni 	$L__BB2_52;
$L__BB2_51:
	mul.wide.u32 	%rd41, %r218, 4;
	add.s64 	%rd42, %rd2, %rd41;
	ld.local.u32 	%r137, [%rd42];
	add.s32 	%r138, %r137, 1;
	st.local.u32 	[%rd42], %r138;
$L__BB2_52:
	setp.lt.s32 	%p40, %r219, 0;
	setp.ge.s32 	%p41, %r219, %r82;
	or.pred  	%p42, %p40, %p41;
	@%p42 bra 	$L__BB2_56;
	setp.lt.u32 	%p43, %r219, 32;
	@%p43 bra 	$L__BB2_55;
	shl.b32 	%r139, %r219, 2;
	mov.u32 	%r140, sharedHist;
	add.s32 	%r141, %r140, %r139;
	atom.shared.add.u32 	%r142, [%r141], 1;
	bra.uni 	$L__BB2_56;
$L__BB2_55:
	mul.wide.u32 	%rd43, %r219, 4;
	add.s64 	%rd44, %rd2, %rd43;
	ld.local.u32 	%r143, [%rd44];
	add.s32 	%r144, %r143, 1;
	st.local.u32 	[%rd44], %r144;
$L__BB2_56:
	setp.lt.s32 	%p44, %r220, 0;
	setp.ge.s32 	%p45, %r220, %r82;
	or.pred  	%p46, %p44, %p45;
	@%p46 bra 	$L__BB2_60;
	setp.lt.u32 	%p47, %r220, 32;
	@%p47 bra 	$L__BB2_59;
	shl.b32 	%r145, %r220, 2;
	mov.u32 	%r146, sharedHist;
	add.s32 	%r147, %r146, %r145;
	atom.shared.add.u32 	%r148, [%r147], 1;
	bra.uni 	$L__BB2_60;
$L__BB2_59:
	mul.wide.u32 	%rd45, %r220, 4;
	add.s64 	%rd46, %rd2, %rd45;
	ld.local.u32 	%r149, [%rd46];
	add.s32 	%r150, %r149, 1;
	st.local.u32 	[%rd46], %r150;
$L__BB2_60:
	setp.lt.s32 	%p48, %r221, 0;
	setp.ge.s32 	%p49, %r221, %r82;
	or.pred  	%p50, %p48, %p49;
	@%p50 bra 	$L__BB2_64;
	setp.lt.u32 	%p51, %r221, 32;
	@%p51 bra 	$L__BB2_63;
	shl.b32 	%r151, %r221, 2;
	mov.u32 	%r152, sharedHist;
	add.s32 	%r153, %r152, %r151;
	atom.shared.add.u32 	%r154, [%r153], 1;
	bra.uni 	$L__BB2_64;
$L__BB2_63:
	mul.wide.u32 	%rd47, %r221, 4;
	add.s64 	%rd48, %rd2, %rd47;
	ld.local.u32 	%r155, [%rd48];
	add.s32 	%r156, %r155, 1;
	st.local.u32 	[%rd48], %r156;
$L__BB2_64:
	setp.lt.s32 	%p52, %r222, 0;
	setp.ge.s32 	%p53, %r222, %r82;
	or.pred  	%p54, %p52, %p53;
	@%p54 bra 	$L__BB2_68;
	setp.lt.u32 	%p55, %r222, 32;
	@%p55 bra 	$L__BB2_67;
	shl.b32 	%r157, %r222, 2;
	mov.u32 	%r158, sharedHist;
	add.s32 	%r159, %r158, %r157;
	atom.shared.add.u32 	%r160, [%r159], 1;
	bra.uni 	$L__BB2_68;
$L__BB2_67:
	mul.wide.u32 	%rd49, %r222, 4;
	add.s64 	%rd50, %rd2, %rd49;
	ld.local.u32 	%r161, [%rd50];
	add.s32 	%r162, %r161, 1;
	st.local.u32 	[%rd50], %r162;
$L__BB2_68:
	setp.lt.s32 	%p56, %r223, 0;
	setp.ge.s32 	%p57, %r223, %r82;
	or.pred  	%p58, %p56, %p57;
	@%p58 bra 	$L__BB2_72;
	setp.lt.u32 	%p59, %r223, 32;
	@%p59 bra 	$L__BB2_71;
	shl.b32 	%r163, %r223, 2;
	mov.u32 	%r164, sharedHist;
	add.s32 	%r165, %r164, %r163;
	atom.shared.add.u32 	%r166, [%r165], 1;
	bra.uni 	$L__BB2_72;
$L__BB2_71:
	mul.wide.u32 	%rd51, %r223, 4;
	add.s64 	%rd52, %rd2, %rd51;
	ld.local.u32 	%r167, [%rd52];
	add.s32 	%r168, %r167, 1;
	st.local.u32 	[%rd52], %r168;
$L__BB2_72:
	setp.lt.s32 	%p60, %r224, 0;
	setp.ge.s32 	%p61, %r224, %r82;
	or.pred  	%p62, %p60, %p61;
	@%p62 bra 	$L__BB2_76;
	setp.lt.u32 	%p63, %r224, 32;
	@%p63 bra 	$L__BB2_75;
	shl.b32 	%r169, %r224, 2;
	mov.u32 	%r170, sharedHist;
	add.s32 	%r171, %r170, %r169;
	atom.shared.add.u32 	%r172, [%r171], 1;
	bra.uni 	$L__BB2_76;
$L__BB2_75:
	mul.wide.u32 	%rd53, %r224, 4;
	add.s64 	%rd54, %rd2, %rd53;
	ld.local.u32 	%r173, [%rd54];
	add.s32 	%r174, %r173, 1;
	st.local.u32 	[%rd54], %r174;
$L__BB2_76:
	add.s32 	%r212, %r41, %r7;
	setp.lt.s32 	%p64, %r212, %r81;
	@%p64 bra 	$L__BB2_4;
	ld.local.u32 	%r225, [%rd2];
$L__BB2_78:
	setp.lt.s32 	%p65, %r225, 1;
	@%p65 bra 	$L__BB2_80;
	atom.shared.add.u32 	%r175, [sharedHist], %r225;
$L__BB2_80:
	ld.local.u32 	%r47, [%rd2+4];
	setp.lt.s32 	%p66, %r47, 1;
	@%p66 bra 	$L__BB2_82;
	atom.shared.add.u32 	%r176, [sharedHist+4], %r47;
$L__BB2_82:
	ld.local.u32 	%r48, [%rd2+8];
	setp.lt.s32 	%p67, %r48, 1;
	@%p67 bra 	$L__BB2_84;
	atom.shared.add.u32 	%r177, [sharedHist+8], %r48;
$L__BB2_84:
	ld.local.u32 	%r49, [%rd2+12];
	setp.lt.s32 	%p68, %r49, 1;
	@%p68 bra 	$L__BB2_86;
	atom.shared.add.u32 	%r178, [sharedHist+12], %r49;
$L__BB2_86:
	ld.local.u32 	%r50, [%rd2+16];
	setp.lt.s32 	%p69, %r50, 1;
	@%p69 bra 	$L__BB2_88;
	atom.shared.add.u32 	%r179, [sharedHist+16], %r50;
$L__BB2_88:
	ld.local.u32 	%r51, [%rd2+20];
	setp.lt.s32 	%p70, %r51, 1;
	@%p70 bra 	$L__BB2_90;
	atom.shared.add.u32 	%r180, [sharedHist+20], %r51;
$L__BB2_90:
	ld.local.u32 	%r52, [%rd2+24];
	setp.lt.s32 	%p71, %r52, 1;
	@%p71 bra 	$L__BB2_92;
	atom.shared.add.u32 	%r181, [sharedHist+24], %r52;
$L__BB2_92:
	ld.local.u32 	%r53, [%rd2+28];
	setp.lt.s32 	%p72, %r53, 1;
	@%p72 bra 	$L__BB2_94;
	atom.shared.add.u32 	%r182, [sharedHist+28], %r53;
$L__BB2_94:
	ld.local.u32 	%r54, [%rd2+32];
	setp.lt.s32 	%p73, %r54, 1;
	@%p73 bra 	$L__BB2_96;
	atom.shared.add.u32 	%r183, [sharedHist+32], %r54;
$L__BB2_96:
	ld.local.u32 	%r55, [%rd2+36];
	setp.lt.s32 	%p74, %r55, 1;
	@%p74 bra 	$L__BB2_98;
	atom.shared.add.u32 	%r184, [sharedHist+36], %r55;
$L__BB2_98:
	ld.local.u32 	%r56, [%rd2+40];
	setp.lt.s32 	%p75, %r56, 1;
	@%p75 bra 	$L__BB2_100;
	atom.shared.add.u32 	%r185, [sharedHist+40], %r56;
$L__BB2_100:
	ld.local.u32 	%r57, [%rd2+44];
	setp.lt.s32 	%p76, %r57, 1;
	@%p76 bra 	$L__BB2_102;
	atom.shared.add.u32 	%r186, [sharedHist+44], %r57;
$L__BB2_102:
	ld.local.u32 	%r58, [%rd2+48];
	setp.lt.s32 	%p77, %r58, 1;
	@%p77 bra 	$L__BB2_104;
	atom.shared.add.u32 	%r187, [sharedHist+48], %r58;
$L__BB2_104:
	ld.local.u32 	%r59, [%rd2+52];
	setp.lt.s32 	%p78, %r59, 1;
	@%p78 bra 	$L__BB2_106;
	atom.shared.add.u32 	%r188, [sharedHist+52], %r59;
$L__BB2_106:
	ld.local.u32 	%r60, [%rd2+56];
	setp.lt.s32 	%p79, %r60, 1;
	@%p79 bra 	$L__BB2_108;
	atom.shared.add.u32 	%r189, [sharedHist+56], %r60;
$L__BB2_108:
	ld.local.u32 	%r61, [%rd2+60];
	setp.lt.s32 	%p80, %r61, 1;
	@%p80 bra 	$L__BB2_110;
	atom.shared.add.u32 	%r190, [sharedHist+60], %r61;
$L__BB2_110:
	ld.local.u32 	%r62, [%rd2+64];
	setp.lt.s32 	%p81, %r62, 1;
	@%p81 bra 	$L__BB2_112;
	atom.shared.add.u32 	%r191, [sharedHist+64], %r62;
$L__BB2_112:
	ld.local.u32 	%r63, [%rd2+68];
	setp.lt.s32 	%p82, %r63, 1;
	@%p82 bra 	$L__BB2_114;
	atom.shared.add.u32 	%r192, [sharedHist+68], %r63;
$L__BB2_114:
	ld.local.u32 	%r64, [%rd2+72];
	setp.lt.s32 	%p83, %r64, 1;
	@%p83 bra 	$L__BB2_116;
	atom.shared.add.u32 	%r193, [sharedHist+72], %r64;
$L__BB2_116:
	ld.local.u32 	%r65, [%rd2+76];
	setp.lt.s32 	%p84, %r65, 1;
	@%p84 bra 	$L__BB2_118;
	atom.shared.add.u32 	%r194, [sharedHist+76], %r65;
$L__BB2_118:
	ld.local.u32 	%r66, [%rd2+80];
	setp.lt.s32 	%p85, %r66, 1;
	@%p85 bra 	$L__BB2_120;
	atom.shared.add.u32 	%r195, [sharedHist+80], %r66;
$L__BB2_120:
	ld.local.u32 	%r67, [%rd2+84];
	setp.lt.s32 	%p86, %r67, 1;
	@%p86 bra 	$L__BB2_122;
	atom.shared.add.u32 	%r196, [sharedHist+84], %r67;
$L__BB2_122:
	ld.local.u32 	%r68, [%rd2+88];
	setp.lt.s32 	%p87, %r68, 1;
	@%p87 bra 	$L__BB2_124;
	atom.shared.add.u32 	%r197, [sharedHist+88], %r68;
$L__BB2_124:
	ld.local.u32 	%r69, [%rd2+92];
	setp.lt.s32 	%p88, %r69, 1;
	@%p88 bra 	$L__BB2_126;
	atom.shared.add.u32 	%r198, [sharedHist+92], %r69;
$L__BB2_126:
	ld.local.u32 	%r70, [%rd2+96];
	setp.lt.s32 	%p89, %r70, 1;
	@%p89 bra 	$L__BB2_128;
	atom.shared.add.u32 	%r199, [sharedHist+96], %r70;
$L__BB2_128:
	ld.local.u32 	%r71, [%rd2+100];
	setp.lt.s32 	%p90, %r71, 1;
	@%p90 bra 	$L__BB2_130;
	atom.shared.add.u32 	%r200, [sharedHist+100], %r71;
$L__BB2_130:
	ld.local.u32 	%r72, [%rd2+104];
	setp.lt.s32 	%p91, %r72, 1;
	@%p91 bra 	$L__BB2_132;
	atom.shared.add.u32 	%r201, [sharedHist+104], %r72;
$L__BB2_132:
	ld.local.u32 	%r73, [%rd2+108];
	setp.lt.s32 	%p92, %r73, 1;
	@%p92 bra 	$L__BB2_134;
	atom.shared.add.u32 	%r202, [sharedHist+108], %r73;
$L__BB2_134:
	ld.local.u32 	%r74, [%rd2+112];
	setp.lt.s32 	%p93, %r74, 1;
	@%p93 bra 	$L__BB2_136;
	atom.shared.add.u32 	%r203, [sharedHist+112], %r74;
$L__BB2_136:
	ld.local.u32 	%r75, [%rd2+116];
	setp.lt.s32 	%p94, %r75, 1;
	@%p94 bra 	$L__BB2_138;
	atom.shared.add.u32 	%r204, [sharedHist+116], %r75;
$L__BB2_138:
	ld.local.u32 	%r76, [%rd2+120];
	setp.lt.s32 	%p95, %r76, 1;
	@%p95 bra 	$L__BB2_140;
	atom.shared.add.u32 	%r205, [sharedHist+120], %r76;
$L__BB2_140:
	ld.local.u32 	%r77, [%rd2+124];
	setp.lt.s32 	%p96, %r77, 1;
	@%p96 bra 	$L__BB2_142;
	atom.shared.add.u32 	%r206, [sharedHist+124], %r77;
$L__BB2_142:
	setp.ge.s32 	%p97, %r226, %r82;
	bar.sync 	0;
	@%p97 bra 	$L__BB2_147;
	cvta.to.global.u64 	%rd3, %rd4;
	mov.u32 	%r208, sharedHist;
$L__BB2_144:
	shl.b32 	%r207, %r226, 2;
	add.s32 	%r209, %r208, %r207;
	ld.shared.u32 	%r79, [%r209];
	setp.lt.s32 	%p98, %r79, 1;
	@%p98 bra 	$L__BB2_146;
	mul.wide.s32 	%rd55, %r226, 4;
	add.s64 	%rd56, %rd3, %rd55;
	atom.global.add.u32 	%r210, [%rd56], %r79;
$L__BB2_146:
	add.s32 	%r226, %r226, %r5;
	setp.lt.s32 	%p99, %r226, %r82;
	@%p99 bra 	$L__BB2_144;
$L__BB2_147:
	ret;

}


// ===== COMPILED SASS (sm_100) =====

	.target	sm_100

	.elftype	@"ET_EXEC"


//--------------------- .note.nv.tkinfo           --------------------------
	.section	.note.nv.tkinfo,"",@"SHT_NOTE"
	.sectionflags	@"SHF_NOTE_NV_TKINFO"
	.tkinfo
        /*0018*/ 	.word	0x00000002
        /*0030*/ 	.string	""
        /*0030*/ 	.string	"ptxas"
        /*0030*/ 	.string	"Cuda compilation tools, release 13.0, V13.0.88"
        /*0030*/ 	.string	"Build cuda_13.0.r13.0/compiler.36424714_0"
        /*0030*/ 	.string	"-arch sm_100 -m 64 "



//--------------------- .note.nv.cuinfo           --------------------------
	.section	.note.nv.cuinfo,"",@"SHT_NOTE"
	.sectionflags	@"SHF_NOTE_NV_CUINFO"
        /*0018*/ 	.short	0x0002
        /*001a*/ 	.short	0x0064
        /*001c*/ 	.short	0x0082
	.zero		2


//--------------------- .nv.info                  --------------------------
	.section	.nv.info,"",@"SHT_CUDA_INFO"
	.align	4


	//----- nvinfo : EIATTR_REGCOUNT
	.align		4
        /*0000*/ 	.byte	0x04, 0x2f
        /*0002*/ 	.short	(.L_1 - .L_0)
	.align		4
.L_0:
        /*0004*/ 	.word	index@(_Z21computeHistogramNaivePKhPiii)
        /*0008*/ 	.word	0x0000000a


	//----- nvinfo : EIATTR_FRAME_SIZE
	.align		4
.L_1:
        /*000c*/ 	.byte	0x04, 0x11
        /*000e*/ 	.short	(.L_3 - .L_2)
	.align		4
.L_2:
        /*0010*/ 	.word	index@(_Z21computeHistogramNaivePKhPiii)
        /*0014*/ 	.word	0x00000000


	//----- nvinfo : EIATTR_REGCOUNT
	.align		4
.L_3:
        /*0018*/ 	.byte	0x04, 0x2f
        /*001a*/ 	.short	(.L_5 - .L_4)
	.align		4
.L_4:
        /*001c*/ 	.word	index@(_Z22computeHistogramSharedPKhPiii)
        /*0020*/ 	.word	0x0000000c


	//----- nvinfo : EIATTR_FRAME_SIZE
	.align		4
.L_5:
        /*0024*/ 	.byte	0x04, 0x11
        /*0026*/ 	.short	(.L_7 - .L_6)
	.align		4
.L_6:
        /*0028*/ 	.word	index@(_Z22computeHistogramSharedPKhPiii)
        /*002c*/ 	.word	0x00000000


	//----- nvinfo : EIATTR_REGCOUNT
	.align		4
.L_7:
        /*0030*/ 	.byte	0x04, 0x2f
        /*0032*/ 	.short	(.L_9 - .L_8)
	.align		4
.L_8:
        /*0034*/ 	.word	index@(_Z25computeHistogramOptimizedPKiPiii)
        /*0038*/ 	.word	0x00000020


	//----- nvinfo : EIATTR_FRAME_SIZE
	.align		4
.L_9:
        /*003c*/ 	.byte	0x04, 0x11
        /*003e*/ 	.short	(.L_11 - .L_10)
	.align		4
.L_10:
        /*0040*/ 	.word	index@(_Z25computeHistogramOptimizedPKiPiii)
        /*0044*/ 	.word	0x00000080


	//----- nvinfo : EIATTR_MIN_STACK_SIZE
	.align		4
.L_11:
        /*0048*/ 	.byte	0x04, 0x12
        /*004a*/ 	.short	(.L_13 - .L_12)
	.align		4
.L_12:
        /*004c*/ 	.word	index@(_Z25computeHistogramOptimizedPKiPiii)
        /*0050*/ 	.word	0x00000080


	//----- nvinfo : EIATTR_MIN_STACK_SIZE
	.align		4
.L_13:
        /*0054*/ 	.byte	0x04, 0x12
        /*0056*/ 	.short	(.L_15 - .L_14)
	.align		4
.L_14:
        /*0058*/ 	.word	index@(_Z22computeHistogramSharedPKhPiii)
        /*005c*/ 	.word	0x00000000


	//----- nvinfo : EIATTR_MIN_STACK_SIZE
	.align		4
.L_15:
        /*0060*/ 	.byte	0x04, 0x12
        /*0062*/ 	.short	(.L_17 - .L_16)
	.align		4
.L_16:
        /*0064*/ 	.word	index@(_Z21computeHistogramNaivePKhPiii)
        /*0068*/ 	.word	0x00000000
.L_17:


//--------------------- .nv.compat                --------------------------
	.section	.nv.compat,"",@"SHT_CUDA_COMPAT_INFO"
	.align	4
        /*0000*/ 	.byte	0x02, 0x09, 0x00, 0x00, 0x02, 0x02, 0x01, 0x00, 0x02, 0x05, 0x05, 0x00, 0x03, 0x07, 0x01, 0x01
        /*0010*/ 	.byte	0x02, 0x03, 0x00, 0x00, 0x02, 0x06, 0x01, 0x00, 0x04, 0x0b, 0x08, 0x00, 0x09, 0x00, 0x00, 0x00
        /*0020*/ 	.byte	0x00, 0x00, 0x00, 0x00


//--------------------- .nv.info._Z25computeHistogramOptimizedPKiPiii --------------------------
	.section	.nv.info._Z25computeHistogramOptimizedPKiPiii,"",@"SHT_CUDA_INFO"
	.sectionflags	@""
	.align	4


	//----- nvinfo : EIATTR_CUDA_API_VERSION
	.align		4
        /*0000*/ 	.byte	0x04, 0x37
        /*0002*/ 	.short	(.L_19 - .L_18)
.L_18:
        /*0004*/ 	.word	0x00000082


	//----- nvinfo : EIATTR_KPARAM_INFO
	.align		4
.L_19:
        /*0008*/ 	.byte	0x04, 0x17
        /*000a*/ 	.short	(.L_21 - .L_20)
.L_20:
        /*000c*/ 	.word	0x00000000
        /*0010*/ 	.short	0x0003
        /*0012*/ 	.short	0x0014
        /*0014*/ 	.byte	0x00, 0xf0, 0x11, 0x00


	//----- nvinfo : EIATTR_KPARAM_INFO
	.align		4
.L_21:
        /*0018*/ 	.byte	0x04, 0x17
        /*001a*/ 	.short	(.L_23 - .L_22)
.L_22:
        /*001c*/ 	.word	0x00000000
        /*0020*/ 	.short	0x0002
        /*0022*/ 	.short	0x0010
        /*0024*/ 	.byte	0x00, 0xf0, 0x11, 0x00


	//----- nvinfo : EIATTR_KPARAM_INFO
	.align		4
.L_23:
        /*0028*/ 	.byte	0x04, 0x17
        /*002a*/ 	.short	(.L_25 - .L_24)
.L_24:
        /*002c*/ 	.word	0x00000000
        /*0030*/ 	.short	0x0001
        /*0032*/ 	.short	0x0008
        /*0034*/ 	.byte	0x00, 0xf5, 0x21, 0x00


	//----- nvinfo : EIATTR_KPARAM_INFO
	.align		4
.L_25:
        /*0038*/ 	.byte	0x04, 0x17
        /*003a*/ 	.short	(.L_27 - .L_26)
.L_26:
        /*003c*/ 	.word	0x00000000
        /*0040*/ 	.short	0x0000
        /*0042*/ 	.short	0x0000
        /*0044*/ 	.byte	0x00, 0xf5, 0x21, 0x00


	//----- nvinfo : EIATTR_SPARSE_MMA_MASK
	.align		4
.L_27:
        /*0048*/ 	.byte	0x03, 0x50
        /*004a*/ 	.short	0x0000


	//----- nvinfo : EIATTR_MAXREG_COUNT
	.align		4
        /*004c*/ 	.byte	0x03, 0x1b
        /*004e*/ 	.short	0x00ff


	//----- nvinfo : EIATTR_NUM_BARRIERS
	.align		4
        /*0050*/ 	.byte	0x02, 0x4c
        /*0052*/ 	.byte	0x01
	.zero		1


	//----- nvinfo : EIATTR_MERCURY_ISA_VERSION
	.align		4
        /*0054*/ 	.byte	0x03, 0x5f
        /*0056*/ 	.short	0x0101


	//----- nvinfo : EIATTR_INT_WARP_WIDE_INSTR_OFFSETS
	.align		4
        /*0058*/ 	.byte	0x04, 0x31
        /*005a*/ 	.short	(.L_29 - .L_28)


	//   ....[0]....
.L_28:
        /*005c*/ 	.word	0x00001510


	//   ....[1]....
        /*0060*/ 	.word	0x00001520


	//   ....[2]....
        /*0064*/ 	.word	0x00001650


	//   ....[3]....
        /*0068*/ 	.word	0x00001660


	//   ....[4]....
        /*006c*/ 	.word	0x00001720


	//   ....[5]....
        /*0070*/ 	.word	0x00001730


	//   ....[6]....
        /*0074*/ 	.word	0x000017f0


	//   ....[7]....
        /*0078*/ 	.word	0x00001800


	//   ....[8]....
        /*007c*/ 	.word	0x000018c0


	//   ....[9]....
        /*0080*/ 	.word	0x000018d0


	//   ....[10]....
        /*0084*/ 	.word	0x00001990


	//   ....[11]....
        /*0088*/ 	.word	0x000019a0


	//   ....[12]....
        /*008c*/ 	.word	0x00001a60


	//   ....[13]....
        /*0090*/ 	.word	0x00001a70


	//   ....[14]....
        /*0094*/ 	.word	0x00001b30


	//   ....[15]....
        /*0098*/ 	.word	0x00001b40


	//   ....[16]....
        /*009c*/ 	.word	0x00001cb0


	//   ....[17]....
        /*00a0*/ 	.word	0x00001cc0


	//   ....[18]....
        /*00a4*/ 	.word	0x00001d80


	//   ....[19]....
        /*00a8*/ 	.word	0x00001d90


	//   ....[20]....
        /*00ac*/ 	.word	0x00001e50


	//   ....[21]....
        /*00b0*/ 	.word	0x00001e60


	//   ....[22]....
        /*00b4*/ 	.word	0x00001f20


	//   ....[23]....
        /*00b8*/ 	.word	0x00001f30


	//   ....[24]....
        /*00bc*/ 	.word	0x00001ff0


	//   ....[25]....
        /*00c0*/ 	.word	0x00002000


	//   ....[26]....
        /*00c4*/ 	.word	0x000020c0


	//   ....[27]....
        /*00c8*/ 	.word	0x000020d0


	//   ....[28]....
        /*00cc*/ 	.word	0x000021f0


	//   ....[29]....
        /*00d0*/ 	.word	0x00002200


	//   ....[30]....
        /*00d4*/ 	.word	0x000022c0


	//   ....[31]....
        /*00d8*/ 	.word	0x000022d0


	//   ....[32]....
        /*00dc*/ 	.word	0x00002390


	//   ....[33]....
        /*00e0*/ 	.word	0x000023a0


	//   ....[34]....
        /*00e4*/ 	.word	0x00002460


	//   ....[35]....
        /*00e8*/ 	.word	0x00002470


	//   ....[36]....
        /*00ec*/ 	.word	0x00002530


	//   ....[37]....
        /*00f0*/ 	.word	0x00002540


	//   ....[38]....
        /*00f4*/ 	.word	0x00002600


	//   ....[39]....
        /*00f8*/ 	.word	0x00002610


	//   ....[40]....
        /*00fc*/ 	.word	0x00002730


	//   ....[41]....
        /*0100*/ 	.word	0x00002740


	//   ....[42]....
        /*0104*/ 	.word	0x00002800


	//   ....[43]....
        /*0108*/ 	.word	0x00002810


	//   ....[44]....
        /*010c*/ 	.word	0x000028d0


	//   ....[45]....
        /*0110*/ 	.word	0x000028e0


	//   ....[46]....
        /*0114*/ 	.word	0x000029a0


	//   ....[47]....
        /*0118*/ 	.word	0x000029b0


	//   ....[48]....
        /*011c*/ 	.word	0x00002a70


	//   ....[49]....
        /*0120*/ 	.word	0x00002a80


	//   ....[50]....
        /*0124*/ 	.word	0x00002b40


	//   ....[51]....
        /*0128*/ 	.word	0x00002b50


	//   ....[52]....
        /*012c*/ 	.word	0x00002c70


	//   ....[53]....
        /*0130*/ 	.word	0x00002c80


	//   ....[54]....
        /*0134*/ 	.word	0x00002d40


	//   ....[55]....
        /*0138*/ 	.word	0x00002d50


	//   ....[56]....
        /*013c*/ 	.word	0x00002e10


	//   ....[57]....
        /*0140*/ 	.word	0x00002e20


	//   ....[58]....
        /*0144*/ 	.word	0x00002ee0


	//   ....[59]....
        /*0148*/ 	.word	0x00002ef0


	//   ....[60]....
        /*014c*/ 	.word	0x00002fb0


	//   ....[61]....
        /*0150*/ 	.word	0x00002fc0


	//   ....[62]....
        /*0154*/ 	.word	0x00003080


	//   ....[63]....
        /*0158*/ 	.word	0x00003090


	//----- nvinfo : EIATTR_VRC_CTA_INIT_COUNT
	.align		4
.L_29:
        /*015c*/ 	.byte	0x02, 0x4a
	.zero		1
	.zero		1


	//----- nvinfo : EIATTR_EXIT_INSTR_OFFSETS
	.align		4
        /*0160*/ 	.byte	0x04, 0x1c
        /*0162*/ 	.short	(.L_31 - .L_30)


	//   ....[0]....
.L_30:
        /*0164*/ 	.word	0x00003120


	//   ....[1]....
        /*0168*/ 	.word	0x00003230


	//----- nvinfo : EIATTR_CRS_STACK_SIZE
	.align		4
.L_31:
        /*016c*/ 	.byte	0x04, 0x1e
        /*016e*/ 	.short	(.L_33 - .L_32)
.L_32:
        /*0170*/ 	.word	0x00000000


	//----- nvinfo : EIATTR_CBANK_PARAM_SIZE
	.align		4
.L_33:
        /*0174*/ 	.byte	0x03, 0x19
        /*0176*/ 	.short	0x0018


	//----- nvinfo : EIATTR_PARAM_CBANK
	.align		4
        /*0178*/ 	.byte	0x04, 0x0a
        /*017a*/ 	.short	(.L_35 - .L_34)
	.align		4
.L_34:
        /*017c*/ 	.word	index@(.nv.constant0._Z25computeHistogramOptimizedPKiPiii)
        /*0180*/ 	.short	0x0380
        /*0182*/ 	.short	0x0018


	//----- nvinfo : EIATTR_SW_WAR
	.align		4
.L_35:
        /*0184*/ 	.byte	0x04, 0x36
        /*0186*/ 	.short	(.L_37 - .L_36)
.L_36:
        /*0188*/ 	.word	0x00000008
.L_37:


//--------------------- .nv.info._Z22computeHistogramSharedPKhPiii --------------------------
	.section	.nv.info._Z22computeHistogramSharedPKhPiii,"",@"SHT_CUDA_INFO"
	.sectionflags	@""
	.align	4


	//----- nvinfo : EIATTR_CUDA_API_VERSION
	.align		4
        /*0000*/ 	.byte	0x04, 0x37
        /*0002*/ 	.short	(.L_39 - .L_38)
.L_38:
        /*0004*/ 	.word	0x00000082


	//----- nvinfo : EIATTR_KPARAM_INFO
	.align		4
.L_39:
        /*0008*/ 	.byte	0x04, 0x17
        /*000a*/ 	.short	(.L_41 - .L_40)
.L_40:
        /*000c*/ 	.word	0x00000000
        /*0010*/ 	.short	0x0003
        /*0012*/ 	.short	0x0014
        /*0014*/ 	.byte	0x00, 0xf0, 0x11, 0x00


	//----- nvinfo : EIATTR_KPARAM_INFO
	.align		4
.L_41:
        /*0018*/ 	.byte	0x04, 0x17
        /*001a*/ 	.short	(.L_43 - .L_42)
.L_42:
        /*001c*/ 	.word	0x00000000
        /*0020*/ 	.short	0x0002
        /*0022*/ 	.short	0x0010
        /*0024*/ 	.byte	0x00, 0xf0, 0x11, 0x00


	//----- nvinfo : EIATTR_KPARAM_INFO
	.align		4
.L_43:
        /*0028*/ 	.byte	0x04, 0x17
        /*002a*/ 	.short	(.L_45 - .L_44)
.L_44:
        /*002c*/ 	.word	0x00000000
        /*0030*/ 	.short	0x0001
        /*0032*/ 	.short	0x0008
        /*0034*/ 	.byte	0x00, 0xf5, 0x21, 0x00


	//----- nvinfo : EIATTR_KPARAM_INFO
	.align		4
.L_45:
        /*0038*/ 	.byte	0x04, 0x17
        /*003a*/ 	.short	(.L_47 - .L_46)
.L_46:
        /*003c*/ 	.word	0x00000000
        /*0040*/ 	.short	0x0000
        /*0042*/ 	.short	0x0000
        /*0044*/ 	.byte	0x00, 0xf5, 0x21, 0x00


	//----- nvinfo : EIATTR_SPARSE_MMA_MASK
	.align		4
.L_47:
        /*0048*/ 	.byte	0x03, 0x50
        /*004a*/ 	.short	0x0000


	//----- nvinfo : EIATTR_MAXREG_COUNT
	.align		4
        /*004c*/ 	.byte	0x03, 0x1b
        /*004e*/ 	.short	0x00ff


	//----- nvinfo : EIATTR_NUM_BARRIERS
	.align		4
        /*0050*/ 	.byte	0x02, 0x4c
        /*0052*/ 	.byte	0x01
	.zero		1


	//----- nvinfo : EIATTR_MERCURY_ISA_VERSION
	.align		4
        /*0054*/ 	.byte	0x03, 0x5f
        /*0056*/ 	.short	0x0101


	//----- nvinfo : EIATTR_VRC_CTA_INIT_COUNT
	.align		4
        /*0058*/ 	.byte	0x02, 0x4a
	.zero		1
	.zero		1


	//----- nvinfo : EIATTR_EXIT_INSTR_OFFSETS
	.align		4
        /*005c*/ 	.byte	0x04, 0x1c
        /*005e*/ 	.short	(.L_49 - .L_48)


	//   ....[0]....
.L_48:
        /*0060*/ 	.word	0x000002b0


	//   ....[1]....
        /*0064*/ 	.word	0x000003c0


	//----- nvinfo : EIATTR_CRS_STACK_SIZE
	.align		4
.L_49:
        /*0068*/ 	.byte	0x04, 0x1e
        /*006a*/ 	.short	(.L_51 - .L_50)
.L_50:
        /*006c*/ 	.word	0x00000000


	//----- nvinfo : EIATTR_CBANK_PARAM_SIZE
	.align		4
.L_51:
        /*0070*/ 	.byte	0x03, 0x19
        /*0072*/ 	.short	0x0018


	//----- nvinfo : EIATTR_PARAM_CBANK
	.align		4
        /*0074*/ 	.byte	0x04, 0x0a
        /*0076*/ 	.short	(.L_53 - .L_52)
	.align		4
.L_52:
        /*0078*/ 	.word	index@(.nv.constant0._Z22computeHistogramSharedPKhPiii)
        /*007c*/ 	.short	0x0380
        /*007e*/ 	.short	0x0018


	//----- nvinfo : EIATTR_SW_WAR
	.align		4
.L_53:
        /*0080*/ 	.byte	0x04, 0x36
        /*0082*/ 	.short	(.L_55 - .L_54)
.L_54:
        /*0084*/ 	.word	0x00000008
.L_55:


//--------------------- .nv.info._Z21computeHistogramNaivePKhPiii --------------------------
	.section	.nv.info._Z21computeHistogramNaivePKhPiii,"",@"SHT_CUDA_INFO"
	.sectionflags	@""
	.align	4


	//----- nvinfo : EIATTR_CUDA_API_VERSION
	.align		4
        /*0000*/ 	.byte	0x04, 0x37
        /*0002*/ 	.short	(.L_57 - .L_56)
.L_56:
        /*0004*/ 	.word	0x00000082


	//----- nvinfo : EIATTR_KPARAM_INFO
	.align		4
.L_57:
        /*0008*/ 	.byte	0x04, 0x17
        /*000a*/ 	.short	(.L_59 - .L_58)
.L_58:
        /*000c*/ 	.word	0x00000000
        /*0010*/ 	.short	0x0003
        /*0012*/ 	.short	0x0014
        /*0014*/ 	.byte	0x00, 0xf0, 0x11, 0x00


	//----- nvinfo : EIATTR_KPARAM_INFO
	.align		4
.L_59:
        /*0018*/ 	.byte	0x04, 0x17
        /*001a*/ 	.short	(.L_61 - .L_60)
.L_60:
        /*001c*/ 	.word	0x00000000
        /*0020*/ 	.short	0x0002
        /*0022*/ 	.short	0x0010
        /*0024*/ 	.byte	0x00, 0xf0, 0x11, 0x00


	//----- nvinfo : EIATTR_KPARAM_INFO
	.align		4
.L_61:
        /*0028*/ 	.byte	0x04, 0x17
        /*002a*/ 	.short	(.L_63 - .L_62)
.L_62:
        /*002c*/ 	.word	0x00000000
        /*0030*/ 	.short	0x0001
        /*0032*/ 	.short	0x0008
        /*0034*/ 	.byte	0x00, 0xf5, 0x21, 0x00


	//----- nvinfo : EIATTR_KPARAM_INFO
	.align		4
.L_63:
        /*0038*/ 	.byte	0x04, 0x17
        /*003a*/ 	.short	(.L_65 - .L_64)
.L_64:
        /*003c*/ 	.word	0x00000000
        /*0040*/ 	.short	0x0000
        /*0042*/ 	.short	0x0000
        /*0044*/ 	.byte	0x00, 0xf5, 0x21, 0x00


	//----- nvinfo : EIATTR_SPARSE_MMA_MASK
	.align		4
.L_65:
        /*0048*/ 	.byte	0x03, 0x50
        /*004a*/ 	.short	0x0000


	//----- nvinfo : EIATTR_MAXREG_COUNT
	.align		4
        /*004c*/ 	.byte	0x03, 0x1b
        /*004e*/ 	.short	0x00ff


	//----- nvinfo : EIATTR_MERCURY_ISA_VERSION
	.align		4
        /*0050*/ 	.byte	0x03, 0x5f
        /*0052*/ 	.short	0x0101


	//----- nvinfo : EIATTR_VRC_CTA_INIT_COUNT
	.align		4
        /*0054*/ 	.byte	0x02, 0x4a
	.zero		1
	.zero		1


	//----- nvinfo : EIATTR_EXIT_INSTR_OFFSETS
	.align		4
        /*0058*/ 	.byte	0x04, 0x1c
        /*005a*/ 	.short	(.L_67 - .L_66)


	//   ....[0]....
.L_66:
        /*005c*/ 	.word	0x00000070


	//   ....[1]....
        /*0060*/ 	.word	0x00000110


	//----- nvinfo : EIATTR_CBANK_PARAM_SIZE
	.align		4
.L_67:
        /*0064*/ 	.byte	0x03, 0x19
        /*0066*/ 	.short	0x0018


	//----- nvinfo : EIATTR_PARAM_CBANK
	.align		4
        /*0068*/ 	.byte	0x04, 0x0a
        /*006a*/ 	.short	(.L_69 - .L_68)
	.align		4
.L_68:
        /*006c*/ 	.word	index@(.nv.constant0._Z21computeHistogramNaivePKhPiii)
        /*0070*/ 	.short	0x0380
        /*0072*/ 	.short	0x0018


	//----- nvinfo : EIATTR_SW_WAR
	.align		4
.L_69:
        /*0074*/ 	.byte	0x04, 0x36
        /*0076*/ 	.short	(.L_71 - .L_70)
.L_70:
        /*0078*/ 	.word	0x00000008
.L_71:


//--------------------- .nv.callgraph             --------------------------
	.section	.nv.callgraph,"",@"SHT_CUDA_CALLGRAPH"
	.align	4
	.sectionentsize	8
	.align		4
        /*0000*/ 	.word	0x00000000
	.align		4
        /*0004*/ 	.word	0xffffffff
	.align		4
        /*0008*/ 	.word	0x00000000
	.align		4
        /*000c*/ 	.word	0xfffffffe
	.align		4
        /*0010*/ 	.word	0x00000000
	.align		4
        /*0014*/ 	.word	0xfffffffd
	.align		4
        /*0018*/ 	.word	0x00000000
	.align		4
        /*001c*/ 	.word	0xfffffffc


//--------------------- .text._Z25computeHistogramOptimizedPKiPiii --------------------------
	.section	.text._Z25computeHistogramOptimizedPKiPiii,"ax",@progbits
	.align	128
        .global         _Z25computeHistogramOptimizedPKiPiii
        .type           _Z25computeHistogramOptimizedPKiPiii,@function
        .size           _Z25computeHistogramOptimizedPKiPiii,(.L_x_122 - _Z25computeHistogramOptimizedPKiPiii)
        .other          _Z25computeHistogramOptimizedPKiPiii,@"STO_CUDA_ENTRY STV_DEFAULT"
_Z25computeHistogramOptimizedPKiPiii:
.text._Z25computeHistogramOptimizedPKiPiii:
[----:B------:R-:W0:Y:S01]  /*0000*/  LDC R1, c[0x0][0x37c] ;  /* 0x0000df00ff017b82 */ /* 0x000e220000000800 */
[----:B------:R-:W1:Y:S01]  /*0010*/  S2R R28, SR_TID.X ;  /* 0x00000000001c7919 */ /* 0x000e620000002100 */
[----:B------:R-:W2:Y:S01]  /*0020*/  LDCU UR4, c[0x0][0x394] ;  /* 0x00007280ff0477ac */ /* 0x000ea20008000800 */
[----:B------:R-:W-:Y:S01]  /*0030*/  BSSY.RECONVERGENT B0, `(.L_x_0) ;  /* 0x000000f000007945 */ /* 0x000fe20003800200 */
[----:B0-----:R-:W-:Y:S02]  /*0040*/  VIADD R1, R1, 0xffffff80 ;  /* 0xffffff8001017836 */ /* 0x001fe40000000000 */
[----:B--2---:R-:W-:-:S05]  /*0050*/  IMAD.U32 R3, RZ, RZ, UR4 ;  /* 0x00000004ff037e24 */ /* 0x004fca000f8e00ff */
[----:B-1----:R-:W-:-:S13]  /*0060*/  ISETP.GE.AND P0, PT, R28, R3, PT ;  /* 0x000000031c00720c */ /* 0x002fda0003f06270 */
[----:B------:R-:W-:Y:S05]  /*0070*/  @P0 BRA `(.L_x_1) ;  /* 0x0000000000280947 */ /* 0x000fea0003800000 */
[----:B------:R-:W0:Y:S01]  /*0080*/  S2R R5, SR_CgaCtaId ;  /* 0x0000000000057919 */ /* 0x000e220000008800 */
[----:B------:R-:W1:Y:S01]  /*0090*/  LDC R7, c[0x0][0x360] ;  /* 0x0000d800ff077b82 */ /* 0x000e620000000800 */
[----:B------:R-:W-:Y:S01]  /*00a0*/  MOV R0, 0x400 ;  /* 0x0000040000007802 */ /* 0x000fe20000000f00 */
[----:B------:R-:W-:-:S03]  /*00b0*/  IMAD.MOV.U32 R2, RZ, RZ, R28 ;  /* 0x000000ffff027224 */ /* 0x000fc600078e001c */
[----:B0-----:R-:W-:-:S07]  /*00c0*/  LEA R0, R5, R0, 0x18 ;  /* 0x0000000005007211 */ /* 0x001fce00078ec0ff */
.L_x_2:
[----:B------:R-:W-:Y:S02]  /*00d0*/  IMAD R4, R2, 0x4, R0 ;  /* 0x0000000402047824 */ /* 0x000fe400078e0200 */
[----:B-1----:R-:W-:-:S03]  /*00e0*/  IMAD.IADD R2, R7, 0x1, R2 ;  /* 0x0000000107027824 */ /* 0x002fc600078e0202 */
[----:B------:R0:W-:Y:S02]  /*00f0*/  STS [R4], RZ ;  /* 0x000000ff04007388 */ /* 0x0001e40000000800 */
[----:B------:R-:W-:-:S13]  /*0100*/  ISETP.GE.AND P0, PT, R2, R3, PT ;  /* 0x000000030200720c */ /* 0x000fda0003f06270 */
[----:B0-----:R-:W-:Y:S05]  /*0110*/  @!P0 BRA `(.L_x_2) ;  /* 0xfffffffc00ec8947 */ /* 0x001fea000383ffff */
.L_x_1:
[----:B------:R-:W-:Y:S05]  /*0120*/  BSYNC.RECONVERGENT B0 ;  /* 0x0000000000007941 */ /* 0x000fea0003800200 */
.L_x_0:
[----:B------:R-:W0:Y:S01]  /*0130*/  S2UR UR4, SR_CTAID.X ;  /* 0x00000000000479c3 */ /* 0x000e220000002500 */
[----:B------:R-:W1:Y:S01]  /*0140*/  LDCU UR5, c[0x0][0x390] ;  /* 0x00007200ff0577ac */ /* 0x000e620008000800 */
[----:B------:R2:W-:Y:S01]  /*0150*/  STL.128 [R1], RZ ;  /* 0x000000ff01007387 */ /* 0x0005e20000100c00 */
[----:B------:R-:W-:Y:S01]  /*0160*/  BSSY.RECONVERGENT B1, `(.L_x_3) ;  /* 0x000012f000017945 */ /* 0x000fe20003800200 */
[----:B------:R-:W-:Y:S01]  /*0170*/  IMAD.MOV.U32 R0, RZ, RZ, R1 ;  /* 0x000000ffff007224 */ /* 0x000fe200078e0001 */
[----:B------:R-:W3:Y:S01]  /*0180*/  LDCU.64 UR6, c[0x0][0x358] ;  /* 0x00006b00ff0677ac */ /* 0x000ee20008000a00 */
[----:B------:R2:W-:Y:S01]  /*0190*/  STL.128 [R1+0x10], RZ ;  /* 0x000010ff01007387 */ /* 0x0005e20000100c00 */
[----:B------:R-:W-:Y:S01]  /*01a0*/  IMAD.MOV.U32 R16, RZ, RZ, RZ ;  /* 0x000000ffff107224 */ /* 0x000fe200078e00ff */
[----:B------:R-:W0:Y:S01]  /*01b0*/  LDC R2, c[0x0][0x360] ;  /* 0x0000d800ff027b82 */ /* 0x000e220000000800 */
[----:B------:R-:W4:Y:S01]  /*01c0*/  LDCU UR9, c[0x0][0x394] ;  /* 0x00007280ff0977ac */ /* 0x000f220008000800 */
[----:B------:R2:W-:Y:S01]  /*01d0*/  STL.128 [R1+0x20], RZ ;  /* 0x000020ff01007387 */ /* 0x0005e20000100c00 */
[----:B------:R-:W0:Y:S03]  /*01e0*/  LDCU UR8, c[0x0][0x370] ;  /* 0x00006e00ff0877ac */ /* 0x000e260008000800 */
[----:B------:R2:W-:Y:S04]  /*01f0*/  STL.128 [R1+0x30], RZ ;  /* 0x000030ff01007387 */ /* 0x0005e80000100c00 */
[----:B------:R2:W-:Y:S04]  /*0200*/  STL.128 [R1+0x40], RZ ;  /* 0x000040ff01007387 */ /* 0x0005e80000100c00 */
[----:B------:R2:W-:Y:S04]  /*0210*/  STL.128 [R1+0x50], RZ ;  /* 0x000050ff01007387 */ /* 0x0005e80000100c00 */
[----:B------:R2:W-:Y:S04]  /*0220*/  STL.128 [R1+0x60], RZ ;  /* 0x000060ff01007387 */ /* 0x0005e80000100c00 */
[----:B------:R2:W-:Y:S01]  /*0230*/  STL.128 [R1+0x70], RZ ;  /* 0x000070ff01007387 */ /* 0x0005e20000100c00 */
[----:B0-----:R-:W-:Y:S01]  /*0240*/  IMAD R4, R2, UR4, R28 ;  /* 0x0000000402047c24 */ /* 0x001fe2000f8e021c */
[----:B------:R-:W-:Y:S04]  /*0250*/  BAR.SYNC.DEFER_BLOCKING 0x0 ;  /* 0x0000000000007b1d */ /* 0x000fe80000010000 */
[----:B-1----:R-:W-:-:S13]  /*0260*/  ISETP.GE.AND P0, PT, R4, UR5, PT ;  /* 0x0000000504007c0c */ /* 0x002fda000bf06270 */
[----:B--234-:R-:W-:Y:S05]  /*0270*/  @P0 BRA `(.L_x_4) ;  /* 0x0000001000740947 */ /* 0x01cfea0003800000 */
[----:B------:R-:W0:Y:S01]  /*0280*/  LDC R9, c[0x0][0x390] ;  /* 0x0000e400ff097b82 */ /* 0x000e220000000800 */
[----:B------:R-:W-:Y:S01]  /*0290*/  BSSY.RECONVERGENT B0, `(.L_x_5) ;  /* 0x000011a000007945 */ /* 0x000fe20003800200 */
[----:B------:R-:W-:Y:S02]  /*02a0*/  IMAD.MOV.U32 R8, RZ, RZ, R4 ;  /* 0x000000ffff087224 */ /* 0x000fe400078e0004 */
[----:B------:R-:W-:-:S07]  /*02b0*/  IMAD R11, R2, UR8, RZ ;  /* 0x00000008020b7c24 */ /* 0x000fce000f8e02ff */
.L_x_42:
[----:B0-----:R-:W-:Y:S01]  /*02c0*/  ISETP.GE.AND P2, PT, R8, R9, PT ;  /* 0x000000090800720c */ /* 0x001fe20003f46270 */
[----:B----4-:R-:W-:-:S04]  /*02d0*/  IMAD.IADD R22, R11, 0x1, R8 ;  /* 0x000000010b167824 */ /* 0x010fc800078e0208 */
[----:B--23--:R-:W-:Y:S01]  /*02e0*/  IMAD.IADD R10, R11, 0x1, R22 ;  /* 0x000000010b0a7824 */ /* 0x00cfe200078e0216 */
[----:B------:R-:W-:-:S03]  /*02f0*/  ISETP.GE.AND P5, PT, R22, R9, PT ;  /* 0x000000091600720c */ /* 0x000fc60003fa6270 */
[----:B------:R-:W-:Y:S01]  /*0300*/  IMAD.IADD R3, R11, 0x1, R10 ;  /* 0x000000010b037824 */ /* 0x000fe200078e020a */
[----:B------:R-:W-:-:S03]  /*0310*/  ISETP.GE.AND P6, PT, R10, R9, PT ;  /* 0x000000090a00720c */ /* 0x000fc60003fc6270 */
[----:B------:R-:W0:Y:S01]  /*0320*/  @!P2 LDC.64 R14, c[0x0][0x380] ;  /* 0x0000e000ff0eab82 */ /* 0x000e220000000a00 */
[----:B------:R-:W-:Y:S01]  /*0330*/  ISETP.GE.AND P4, PT, R3, R9, PT ;  /* 0x000000090300720c */ /* 0x000fe20003f86270 */
[----:B------:R-:W-:-:S04]  /*0340*/  IMAD.IADD R5, R11, 0x1, R3 ;  /* 0x000000010b057824 */ /* 0x000fc800078e0203 */
[----:B------:R-:W-:Y:S01]  /*0350*/  IMAD.IADD R6, R11, 0x1, R5 ;  /* 0x000000010b067824 */ /* 0x000fe200078e0205 */
[-C--:B------:R-:W-:Y:S01]  /*0360*/  ISETP.GE.AND P3, PT, R5, R9.reuse, PT ;  /* 0x000000090500720c */ /* 0x080fe20003f66270 */
[----:B------:R-:W1:Y:S02]  /*0370*/  @!P5 LDC.64 R24, c[0x0][0x380] ;  /* 0x0000e000ff18db82 */ /* 0x000e640000000a00 */
[----:B------:R-:W-:Y:S01]  /*0380*/  IMAD.IADD R4, R11, 0x1, R6 ;  /* 0x000000010b047824 */ /* 0x000fe200078e0206 */
[----:B------:R-:W-:-:S03]  /*0390*/  ISETP.GE.AND P0, PT, R6, R9, PT ;  /* 0x000000090600720c */ /* 0x000fc60003f06270 */
[----:B------:R-:W-:Y:S01]  /*03a0*/  IMAD.IADD R18, R11, 0x1, R4 ;  /* 0x000000010b127824 */ /* 0x000fe200078e0204 */
[----:B------:R-:W-:Y:S01]  /*03b0*/  ISETP.GE.AND P1, PT, R4, R9, PT ;  /* 0x000000090400720c */ /* 0x000fe20003f26270 */
[----:B------:R-:W2:Y:S08]  /*03c0*/  @!P6 LDC.64 R20, c[0x0][0x380] ;  /* 0x0000e000ff14eb82 */ /* 0x000eb00000000a00 */
[----:B------:R-:W3:Y:S01]  /*03d0*/  @!P4 LDC.64 R26, c[0x0][0x380] ;  /* 0x0000e000ff1acb82 */ /* 0x000ee20000000a00 */
[----:B0-----:R-:W-:-:S04]  /*03e0*/  @!P2 IMAD.WIDE R14, R8, 0x4, R14 ;  /* 0x00000004080ea825 */ /* 0x001fc800078e020e */
[----:B------:R-:W-:-:S03]  /*03f0*/  IMAD.MOV.U32 R8, RZ, RZ, -0x1 ;  /* 0xffffffffff087424 */ /* 0x000fc600078e00ff */
[----:B------:R-:W0:Y:S03]  /*0400*/  @!P3 LDC.64 R12, c[0x0][0x380] ;  /* 0x0000e000ff0cbb82 */ /* 0x000e260000000a00 */
[----:B------:R4:W3:Y:S01]  /*0410*/  @!P2 LDG.E R8, desc[UR6][R14.64] ;  /* 0x000000060e08a981 */ /* 0x0008e2000c1e1900 */
[----:B------:R-:W-:Y:S01]  /*0420*/  ISETP.GE.AND P2, PT, R18, R9, PT ;  /* 0x000000091200720c */ /* 0x000fe20003f46270 */
[----:B-1----:R-:W-:-:S03]  /*0430*/  @!P5 IMAD.WIDE R24, R22, 0x4, R24 ;  /* 0x000000041618d825 */ /* 0x002fc600078e0218 */
[----:B------:R-:W1:Y:S01]  /*0440*/  @!P0 LDC.64 R16, c[0x0][0x380] ;  /* 0x0000e000ff108b82 */ /* 0x000e620000000a00 */
[----:B--2---:R-:W-:-:S04]  /*0450*/  @!P6 IMAD.WIDE R20, R10, 0x4, R20 ;  /* 0x000000040a14e825 */ /* 0x004fc800078e0214 */
[----:B------:R-:W-:Y:S02]  /*0460*/  IMAD.MOV.U32 R10, RZ, RZ, -0x1 ;  /* 0xffffffffff0a7424 */ /* 0x000fe400078e00ff */
[----:B------:R-:W-:Y:S01]  /*0470*/  IMAD.MOV.U32 R22, RZ, RZ, -0x1 ;  /* 0xffffffffff167424 */ /* 0x000fe200078e00ff */
[----:B----4-:R-:W2:Y:S01]  /*0480*/  @!P1 LDC.64 R14, c[0x0][0x380] ;  /* 0x0000e000ff0e9b82 */ /* 0x010ea20000000a00 */
[----:B---3--:R-:W-:Y:S02]  /*0490*/  @!P4 IMAD.WIDE R26, R3, 0x4, R26 ;  /* 0x00000004031ac825 */ /* 0x008fe400078e021a */
[----:B------:R3:W5:Y:S02]  /*04a0*/  @!P5 LDG.E R10, desc[UR6][R24.64] ;  /* 0x00000006180ad981 */ /* 0x000764000c1e1900 */
[----:B------:R-:W-:Y:S02]  /*04b0*/  IMAD.IADD R3, R11, 0x1, R18 ;  /* 0x000000010b037824 */ /* 0x000fe400078e0212 */
[----:B------:R-:W-:Y:S01]  /*04c0*/  IMAD.MOV.U32 R23, RZ, RZ, -0x1 ;  /* 0xffffffffff177424 */ /* 0x000fe200078e00ff */
[----:B------:R4:W5:Y:S01]  /*04d0*/  @!P6 LDG.E R22, desc[UR6][R20.64] ;  /* 0x000000061416e981 */ /* 0x000962000c1e1900 */
[----:B------:R-:W-:Y:S01]  /*04e0*/  IMAD.MOV.U32 R7, RZ, RZ, -0x1 ;  /* 0xffffffffff077424 */ /* 0x000fe200078e00ff */
[----:B------:R-:W-:Y:S01]  /*04f0*/  ISETP.GE.AND P5, PT, R3, R9, PT ;  /* 0x000000090300720c */ /* 0x000fe20003fa6270 */
[----:B0-----:R-:W-:-:S02]  /*0500*/  @!P3 IMAD.WIDE R12, R5, 0x4, R12 ;  /* 0x00000004050cb825 */ /* 0x001fc400078e020c */
[----:B------:R0:W5:Y:S02]  /*0510*/  @!P4 LDG.E R23, desc[UR6][R26.64] ;  /* 0x000000061a17c981 */ /* 0x000164000c1e1900 */
[C---:B---3--:R-:W-:Y:S02]  /*0520*/  IMAD.IADD R24, R11.reuse, 0x1, R3 ;  /* 0x000000010b187824 */ /* 0x048fe400078e0203 */
[----:B-1----:R-:W-:Y:S01]  /*0530*/  @!P0 IMAD.WIDE R16, R6, 0x4, R16 ;  /* 0x0000000406108825 */ /* 0x002fe200078e0210 */
[----:B----4-:R-:W1:Y:S01]  /*0540*/  @!P2 LDC.64 R20, c[0x0][0x380] ;  /* 0x0000e000ff14ab82 */ /* 0x010e620000000a00 */
[----:B------:R3:W5:Y:S02]  /*0550*/  @!P3 LDG.E R7, desc[UR6][R12.64] ;  /* 0x000000060c07b981 */ /* 0x000764000c1e1900 */
[----:B0-----:R-:W-:Y:S01]  /*0560*/  IMAD.IADD R26, R11, 0x1, R24 ;  /* 0x000000010b1a7824 */ /* 0x001fe200078e0218 */
[----:B------:R-:W-:-:S03]  /*0570*/  ISETP.GE.AND P3, PT, R24, R9, PT ;  /* 0x000000091800720c */ /* 0x000fc60003f66270 */
[----:B------:R-:W-:Y:S01]  /*0580*/  IMAD.IADD R6, R11, 0x1, R26 ;  /* 0x000000010b067824 */ /* 0x000fe200078e021a */
[-C--:B------:R-:W-:Y:S01]  /*0590*/  ISETP.GE.AND P4, PT, R26, R9.reuse, PT ;  /* 0x000000091a00720c */ /* 0x080fe20003f86270 */
[----:B--2---:R-:W-:Y:S01]  /*05a0*/  @!P1 IMAD.WIDE R14, R4, 0x4, R14 ;  /* 0x00000004040e9825 */ /* 0x004fe200078e020e */
[----:B---3--:R-:W0:Y:S02]  /*05b0*/  @!P5 LDC.64 R12, c[0x0][0x380] ;  /* 0x0000e000ff0cdb82 */ /* 0x008e240000000a00 */
[----:B------:R-:W-:Y:S01]  /*05c0*/  ISETP.GE.AND P6, PT, R6, R9, PT ;  /* 0x000000090600720c */ /* 0x000fe20003fc6270 */
[----:B------:R-:W-:Y:S02]  /*05d0*/  IMAD.MOV.U32 R5, RZ, RZ, -0x1 ;  /* 0xffffffffff057424 */ /* 0x000fe400078e00ff */
[----:B------:R-:W-:-:S04]  /*05e0*/  IMAD.MOV.U32 R4, RZ, RZ, -0x1 ;  /* 0xffffffffff047424 */ /* 0x000fc800078e00ff */
[----:B------:R-:W5:Y:S04]  /*05f0*/  @!P0 LDG.E R5, desc[UR6][R16.64] ;  /* 0x0000000610058981 */ /* 0x000f68000c1e1900 */
[----:B------:R2:W5:Y:S01]  /*0600*/  @!P1 LDG.E R4, desc[UR6][R14.64] ;  /* 0x000000060e049981 */ /* 0x000562000c1e1900 */
[----:B-1----:R-:W-:Y:S02]  /*0610*/  @!P2 IMAD.WIDE R20, R18, 0x4, R20 ;  /* 0x000000041214a825 */ /* 0x002fe400078e0214 */
[----:B------:R-:W1:Y:S08]  /*0620*/  @!P6 LDC.64 R18, c[0x0][0x380] ;  /* 0x0000e000ff12eb82 */ /* 0x000e700000000a00 */
[----:B--2---:R-:W2:Y:S08]  /*0630*/  @!P3 LDC.64 R14, c[0x0][0x380] ;  /* 0x0000e000ff0ebb82 */ /* 0x004eb00000000a00 */
[----:B------:R-:W3:Y:S01]  /*0640*/  @!P4 LDC.64 R16, c[0x0][0x380] ;  /* 0x0000e000ff10cb82 */ /* 0x000ee20000000a00 */
[----:B------:R-:W-:-:S02]  /*0650*/  IMAD.MOV.U32 R25, RZ, RZ, -0x1 ;  /* 0xffffffffff197424 */ /* 0x000fc400078e00ff */
[----:B------:R-:W-:Y:S02]  /*0660*/  IMAD.MOV.U32 R27, RZ, RZ, -0x1 ;  /* 0xffffffffff1b7424 */ /* 0x000fe400078e00ff */
[----:B------:R-:W-:Y:S02]  /*0670*/  IMAD.MOV.U32 R29, RZ, RZ, -0x1 ;  /* 0xffffffffff1d7424 */ /* 0x000fe400078e00ff */
[----:B0-----:R-:W-:Y:S01]  /*0680*/  @!P5 IMAD.WIDE R12, R3, 0x4, R12 ;  /* 0x00000004030cd825 */ /* 0x001fe200078e020c */
[----:B------:R0:W5:Y:S03]  /*0690*/  @!P2 LDG.E R25, desc[UR6][R20.64] ;  /* 0x000000061419a981 */ /* 0x000166000c1e1900 */
[----:B-1----:R-:W-:Y:S01]  /*06a0*/  @!P6 IMAD.WIDE R18, R6, 0x4, R18 ;  /* 0x000000040612e825 */ /* 0x002fe200078e0212 */
[----:B------:R0:W5:Y:S03]  /*06b0*/  @!P5 LDG.E R27, desc[UR6][R12.64] ;  /* 0x000000060c1bd981 */ /* 0x000166000c1e1900 */
[----:B--2---:R-:W-:Y:S01]  /*06c0*/  @!P3 IMAD.WIDE R14, R24, 0x4, R14 ;  /* 0x00000004180eb825 */ /* 0x004fe200078e020e */
[----:B------:R0:W5:Y:S03]  /*06d0*/  @!P6 LDG.E R29, desc[UR6][R18.64] ;  /* 0x00000006121de981 */ /* 0x000166000c1e1900 */
[----:B------:R-:W-:-:S02]  /*06e0*/  IMAD.MOV.U32 R24, RZ, RZ, -0x1 ;  /* 0xffffffffff187424 */ /* 0x000fc400078e00ff */
[----:B---3--:R-:W-:-:S04]  /*06f0*/  @!P4 IMAD.WIDE R16, R26, 0x4, R16 ;  /* 0x000000041a10c825 */ /* 0x008fc800078e0210 */
[----:B------:R0:W5:Y:S01]  /*0700*/  @!P3 LDG.E R24, desc[UR6][R14.64] ;  /* 0x000000060e18b981 */ /* 0x000162000c1e1900 */
[----:B------:R-:W-:-:S06]  /*0710*/  IMAD.MOV.U32 R26, RZ, RZ, -0x1 ;  /* 0xffffffffff1a7424 */ /* 0x000fcc00078e00ff */
[----:B------:R0:W5:Y:S01]  /*0720*/  @!P4 LDG.E R26, desc[UR6][R16.64] ;  /* 0x00000006101ac981 */ /* 0x000162000c1e1900 */
[----:B------:R-:W-:Y:S01]  /*0730*/  IMAD.U32 R3, RZ, RZ, UR9 ;  /* 0x00000009ff037e24 */ /* 0x000fe2000f8e00ff */
[----:B------:R-:W-:Y:S04]  /*0740*/  BSSY.RECONVERGENT B2, `(.L_x_6) ;  /* 0x0000010000027945 */ /* 0x000fe80003800200 */
[----:B------:R-:W-:-:S04]  /*0750*/  ISETP.GE.AND P0, PT, R8, R3, PT ;  /* 0x000000030800720c */ /* 0x000fc80003f06270 */
[----:B------:R-:W-:-:S13]  /*0760*/  ISETP.LT.OR P0, PT, R8, RZ, P0 ;  /* 0x000000ff0800720c */ /* 0x000fda0000701670 */
[----:B0-----:R-:W-:Y:S05]  /*0770*/  @P0 BRA `(.L_x_7) ;  /* 0x0000000000300947 */ /* 0x001fea0003800000 */
[----:B------:R-:W-:-:S13]  /*0780*/  ISETP.GT.U32.AND P0, PT, R8, 0x1f, PT ;  /* 0x0000001f0800780c */ /* 0x000fda0003f04070 */
[----:B------:R-:W-:Y:S05]  /*0790*/  @P0 BRA `(.L_x_8) ;  /* 0x0000000000140947 */ /* 0x000fea0003800000 */
[----:B------:R-:W-:-:S05]  /*07a0*/  IMAD R8, R8, 0x4, R0 ;  /* 0x0000000408087824 */ /* 0x000fca00078e0200 */
[----:B------:R-:W2:Y:S02]  /*07b0*/  LDL R12, [R8] ;  /* 0x00000000080c7983 */ /* 0x000ea40000100800 */
[----:B--2---:R-:W-:-:S05]  /*07c0*/  VIADD R13, R12, 0x1 ;  /* 0x000000010c0d7836 */ /* 0x004fca0000000000 */
[----:B------:R0:W-:Y:S01]  /*07d0*/  STL [R8], R13 ;  /* 0x0000000d08007387 */ /* 0x0001e20000100800 */
[----:B------:R-:W-:Y:S05]  /*07e0*/  BRA `(.L_x_7) ;  /* 0x0000000000147947 */ /* 0x000fea0003800000 */
.L_x_8:
[----:B------:R-:W0:Y:S01]  /*07f0*/  S2UR UR5, SR_CgaCtaId ;  /* 0x00000000000579c3 */ /* 0x000e220000008800 */
[----:B------:R-:W-:Y:S02]  /*0800*/  UMOV UR4, 0x400 ;  /* 0x0000040000047882 */ /* 0x000fe40000000000 */
[----:B0-----:R-:W-:-:S06]  /*0810*/  ULEA UR4, UR5, UR4, 0x18 ;  /* 0x0000000405047291 */ /* 0x001fcc000f8ec0ff */
[----:B------:R-:W-:-:S05]  /*0820*/  LEA R8, R8, UR4, 0x2 ;  /* 0x0000000408087c11 */ /* 0x000fca000f8e10ff */
[----:B------:R1:W-:Y:S02]  /*0830*/  ATOMS.POPC.INC.32 RZ, [R8+URZ] ;  /* 0x0000000008ff7f8c */ /* 0x0003e4000d8000ff */
.L_x_7:
[----:B------:R-:W-:Y:S05]  /*0840*/  BSYNC.RECONVERGENT B2 ;  /* 0x0000000000027941 */ /* 0x000fea0003800200 */
.L_x_6:
[C---:B-----5:R-:W-:Y:S01]  /*0850*/  ISETP.GE.AND P0, PT, R10.reuse, R3, PT ;  /* 0x000000030a00720c */ /* 0x060fe20003f06270 */
[----:B------:R-:W-:Y:S03]  /*0860*/  BSSY.RECONVERGENT B2, `(.L_x_9) ;  /* 0x000000f000027945 */ /* 0x000fe60003800200 */
[----:B------:R-:W-:-:S13]  /*0870*/  ISETP.LT.OR P0, PT, R10, RZ, P0 ;  /* 0x000000ff0a00720c */ /* 0x000fda0000701670 */
[----:B------:R-:W-:Y:S05]  /*0880*/  @P0 BRA `(.L_x_10) ;  /* 0x0000000000300947 */ /* 0x000fea0003800000 */
[----:B------:R-:W-:-:S13]  /*0890*/  ISETP.GE.U32.AND P0, PT, R10, 0x20, PT ;  /* 0x000000200a00780c */ /* 0x000fda0003f06070 */
[----:B------:R-:W-:Y:S05]  /*08a0*/  @!P0 BRA `(.L_x_11) ;  /* 0x0000000000188947 */ /* 0x000fea0003800000 */
[----:B------:R-:W2:Y:S01]  /*08b0*/  S2UR UR5, SR_CgaCtaId ;  /* 0x00000000000579c3 */ /* 0x000ea20000008800 */
[----:B------:R-:W-:Y:S02]  /*08c0*/  UMOV UR4, 0x400 ;  /* 0x0000040000047882 */ /* 0x000fe40000000000 */
[----:B--2---:R-:W-:-:S06]  /*08d0*/  ULEA UR4, UR5, UR4, 0x18 ;  /* 0x0000000405047291 */ /* 0x004fcc000f8ec0ff */
[----:B------:R-:W-:-:S05]  /*08e0*/  LEA R10, R10, UR4, 0x2 ;  /* 0x000000040a0a7c11 */ /* 0x000fca000f8e10ff */
[----:B------:R3:W-:Y:S01]  /*08f0*/  ATOMS.POPC.INC.32 RZ, [R10+URZ] ;  /* 0x000000000aff7f8c */ /* 0x0007e2000d8000ff */
[----:B------:R-:W-:Y:S05]  /*0900*/  BRA `(.L_x_10) ;  /* 0x0000000000107947 */ /* 0x000fea0003800000 */
.L_x_11:
[----:B------:R-:W-:-:S05]  /*0910*/  IMAD R10, R10, 0x4, R0 ;  /* 0x000000040a0a7824 */ /* 0x000fca00078e0200 */
[----:B01----:R-:W2:Y:S02]  /*0920*/  LDL R8, [R10] ;  /* 0x000000000a087983 */ /* 0x003ea40000100800 */
[----:B--2---:R-:W-:-:S05]  /*0930*/  VIADD R13, R8, 0x1 ;  /* 0x00000001080d7836 */ /* 0x004fca0000000000 */
[----:B------:R2:W-:Y:S02]  /*0940*/  STL [R10], R13 ;  /* 0x0000000d0a007387 */ /* 0x0005e40000100800 */
.L_x_10:
[----:B------:R-:W-:Y:S05]  /*0950*/  BSYNC.RECONVERGENT B2 ;  /* 0x0000000000027941 */ /* 0x000fea0003800200 */
.L_x_9:
[C---:B------:R-:W-:Y:S01]  /*0960*/  ISETP.GE.AND P0, PT, R22.reuse, R3, PT ;  /* 0x000000031600720c */ /* 0x040fe20003f06270 */
[----:B------:R-:W-:Y:S03]  /*0970*/  BSSY.RECONVERGENT B2, `(.L_x_12) ;  /* 0x000000f000027945 */ /* 0x000fe60003800200 */
[----:B------:R-:W-:-:S13]  /*0980*/  ISETP.LT.OR P0, PT, R22, RZ, P0 ;  /* 0x000000ff1600720c */ /* 0x000fda0000701670 */
[----:B------:R-:W-:Y:S05]  /*0990*/  @P0 BRA `(.L_x_13) ;  /* 0x0000000000300947 */ /* 0x000fea0003800000 */
[----:B------:R-:W-:-:S13]  /*09a0*/  ISETP.GE.U32.AND P0, PT, R22, 0x20, PT ;  /* 0x000000201600780c */ /* 0x000fda0003f06070 */
[----:B------:R-:W-:Y:S05]  /*09b0*/  @!P0 BRA `(.L_x_14) ;  /* 0x0000000000188947 */ /* 0x000fea0003800000 */
[----:B------:R-:W4:Y:S01]  /*09c0*/  S2UR UR5, SR_CgaCtaId ;  /* 0x00000000000579c3 */ /* 0x000f220000008800 */
[----:B------:R-:W-:Y:S02]  /*09d0*/  UMOV UR4, 0x400 ;  /* 0x0000040000047882 */ /* 0x000fe40000000000 */
[----:B----4-:R-:W-:-:S06]  /*09e0*/  ULEA UR4, UR5, UR4, 0x18 ;  /* 0x0000000405047291 */ /* 0x010fcc000f8ec0ff */
[----:B------:R-:W-:-:S05]  /*09f0*/  LEA R22, R22, UR4, 0x2 ;  /* 0x0000000416167c11 */ /* 0x000fca000f8e10ff */
[----:B------:R4:W-:Y:S01]  /*0a00*/  ATOMS.POPC.INC.32 RZ, [R22+URZ] ;  /* 0x0000000016ff7f8c */ /* 0x0009e2000d8000ff */
[----:B------:R-:W-:Y:S05]  /*0a10*/  BRA `(.L_x_13) ;  /* 0x0000000000107947 */ /* 0x000fea0003800000 */
.L_x_14:
[----:B------:R-:W-:-:S05]  /*0a20*/  IMAD R22, R22, 0x4, R0 ;  /* 0x0000000416167824 */ /* 0x000fca00078e0200 */
[----:B01----:R-:W2:Y:S02]  /*0a30*/  LDL R8, [R22] ;  /* 0x0000000016087983 */ /* 0x003ea40000100800 */
[----:B--2---:R-:W-:-:S05]  /*0a40*/  VIADD R13, R8, 0x1 ;  /* 0x00000001080d7836 */ /* 0x004fca0000000000 */
[----:B------:R0:W-:Y:S02]  /*0a50*/  STL [R22], R13 ;  /* 0x0000000d16007387 */ /* 0x0001e40000100800 */
.L_x_13:
[----:B------:R-:W-:Y:S05]  /*0a60*/  BSYNC.RECONVERGENT B2 ;  /* 0x0000000000027941 */ /* 0x000fea0003800200 */
.L_x_12:
[C---:B------:R-:W-:Y:S01]  /*0a70*/  ISETP.GE.AND P0, PT, R23.reuse, R3, PT ;  /* 0x000000031700720c */ /* 0x040fe20003f06270 */
[----:B------:R-:W-:Y:S03]  /*0a80*/  BSSY.RECONVERGENT B2, `(.L_x_15) ;  /* 0x000000f000027945 */ /* 0x000fe60003800200 */
[----:B------:R-:W-:-:S13]  /*0a90*/  ISETP.LT.OR P0, PT, R23, RZ, P0 ;  /* 0x000000ff1700720c */ /* 0x000fda0000701670 */
[----:B------:R-:W-:Y:S05]  /*0aa0*/  @P0 BRA `(.L_x_16) ;  /* 0x0000000000300947 */ /* 0x000fea0003800000 */
[----:B------:R-:W-:-:S13]  /*0ab0*/  ISETP.GE.U32.AND P0, PT, R23, 0x20, PT ;  /* 0x000000201700780c */ /* 0x000fda0003f06070 */
[----:B------:R-:W-:Y:S05]  /*0ac0*/  @!P0 BRA `(.L_x_17) ;  /* 0x0000000000188947 */ /* 0x000fea0003800000 */
[----:B------:R-:W5:Y:S01]  /*0ad0*/  S2UR UR5, SR_CgaCtaId ;  /* 0x00000000000579c3 */ /* 0x000f620000008800 */
[----:B------:R-:W-:Y:S02]  /*0ae0*/  UMOV UR4, 0x400 ;  /* 0x0000040000047882 */ /* 0x000fe40000000000 */
[----:B-----5:R-:W-:-:S06]  /*0af0*/  ULEA UR4, UR5, UR4, 0x18 ;  /* 0x0000000405047291 */ /* 0x020fcc000f8ec0ff */
[----:B------:R-:W-:-:S05]  /*0b00*/  LEA R23, R23, UR4, 0x2 ;  /* 0x0000000417177c11 */ /* 0x000fca000f8e10ff */
[----:B------:R0:W-:Y:S01]  /*0b10*/  ATOMS.POPC.INC.32 RZ, [R23+URZ] ;  /* 0x0000000017ff7f8c */ /* 0x0001e2000d8000ff */
[----:B------:R-:W-:Y:S05]  /*0b20*/  BRA `(.L_x_16) ;  /* 0x0000000000107947 */ /* 0x000fea0003800000 */
.L_x_17:
[----:B------:R-:W-:-:S05]  /*0b30*/  IMAD R23, R23, 0x4, R0 ;  /* 0x0000000417177824 */ /* 0x000fca00078e0200 */
[----:B01----:R-:W5:Y:S02]  /*0b40*/  LDL R8, [R23] ;  /* 0x0000000017087983 */ /* 0x003f640000100800 */
[----:B-----5:R-:W-:-:S05]  /*0b50*/  VIADD R8, R8, 0x1 ;  /* 0x0000000108087836 */ /* 0x020fca0000000000 */
[----:B------:R0:W-:Y:S02]  /*0b60*/  STL [R23], R8 ;  /* 0x0000000817007387 */ /* 0x0001e40000100800 */
.L_x_16:
[----:B------:R-:W-:Y:S05]  /*0b70*/  BSYNC.RECONVERGENT B2 ;  /* 0x0000000000027941 */ /* 0x000fea0003800200 */
.L_x_15:
        /* <DEDUP_REMOVED lines=12> */
.L_x_20:
[----:B------:R-:W-:-:S05]  /*0c40*/  IMAD R7, R7, 0x4, R0 ;  /* 0x0000000407077824 */ /* 0x000fca00078e0200 */
[----:B01----:R-:W5:Y:S02]  /*0c50*/  LDL R8, [R7] ;  /* 0x0000000007087983 */ /* 0x003f640000100800 */
[----:B-----5:R-:W-:-:S05]  /*0c60*/  VIADD R8, R8, 0x1 ;  /* 0x0000000108087836 */ /* 0x020fca0000000000 */
[----:B------:R0:W-:Y:S02]  /*0c70*/  STL [R7], R8 ;  /* 0x0000000807007387 */ /* 0x0001e40000100800 */
.L_x_19:
[----:B------:R-:W-:Y:S05]  /*0c80*/  BSYNC.RECONVERGENT B2 ;  /* 0x0000000000027941 */ /* 0x000fea0003800200 */
.L_x_18:
        /* <DEDUP_REMOVED lines=12> */
.L_x_23:
[----:B------:R-:W-:-:S05]  /*0d50*/  IMAD R5, R5, 0x4, R0 ;  /* 0x0000000405057824 */ /* 0x000fca00078e0200 */
[----:B0-----:R-:W1:Y:S02]  /*0d60*/  LDL R7, [R5] ;  /* 0x0000000005077983 */ /* 0x001e640000100800 */
[----:B-1----:R-:W-:-:S05]  /*0d70*/  VIADD R8, R7, 0x1 ;  /* 0x0000000107087836 */ /* 0x002fca0000000000 */
[----:B------:R0:W-:Y:S02]  /*0d80*/  STL [R5], R8 ;  /* 0x0000000805007387 */ /* 0x0001e40000100800 */
.L_x_22:
[----:B------:R-:W-:Y:S05]  /*0d90*/  BSYNC.RECONVERGENT B2 ;  /* 0x0000000000027941 */ /* 0x000fea0003800200 */
.L_x_21:
        /* <DEDUP_REMOVED lines=12> */
.L_x_26:
[----:B------:R-:W-:-:S05]  /*0e60*/  IMAD R4, R4, 0x4, R0 ;  /* 0x0000000404047824 */ /* 0x000fca00078e0200 */
[----:B0-----:R-:W5:Y:S02]  /*0e70*/  LDL R5, [R4] ;  /* 0x0000000004057983 */ /* 0x001f640000100800 */
[----:B-----5:R-:W-:-:S05]  /*0e80*/  VIADD R5, R5, 0x1 ;  /* 0x0000000105057836 */ /* 0x020fca0000000000 */
[----:B------:R0:W-:Y:S02]  /*0e90*/  STL [R4], R5 ;  /* 0x0000000504007387 */ /* 0x0001e40000100800 */
.L_x_25:
[----:B------:R-:W-:Y:S05]  /*0ea0*/  BSYNC.RECONVERGENT B2 ;  /* 0x0000000000027941 */ /* 0x000fea0003800200 */
.L_x_24:
        /* <DEDUP_REMOVED lines=12> */
.L_x_29:
[----:B------:R-:W-:-:S05]  /*0f70*/  IMAD R25, R25, 0x4, R0 ;  /* 0x0000000419197824 */ /* 0x000fca00078e0200 */
[----:B0-----:R-:W5:Y:S02]  /*0f80*/  LDL R4, [R25] ;  /* 0x0000000019047983 */ /* 0x001f640000100800 */
[----:B-----5:R-:W-:-:S05]  /*0f90*/  VIADD R4, R4, 0x1 ;  /* 0x0000000104047836 */ /* 0x020fca0000000000 */
[----:B------:R0:W-:Y:S02]  /*0fa0*/  STL [R25], R4 ;  /* 0x0000000419007387 */ /* 0x0001e40000100800 */
.L_x_28:
[----:B------:R-:W-:Y:S05]  /*0fb0*/  BSYNC.RECONVERGENT B2 ;  /* 0x0000000000027941 */ /* 0x000fea0003800200 */
.L_x_27:
        /* <DEDUP_REMOVED lines=12> */
.L_x_32:
[----:B------:R-:W-:-:S05]  /*1080*/  IMAD R27, R27, 0x4, R0 ;  /* 0x000000041b1b7824 */ /* 0x000fca00078e0200 */
[----:B0-----:R-:W5:Y:S02]  /*1090*/  LDL R4, [R27] ;  /* 0x000000001b047983 */ /* 0x001f640000100800 */
[----:B-----5:R-:W-:-:S05]  /*10a0*/  VIADD R4, R4, 0x1 ;  /* 0x0000000104047836 */ /* 0x020fca0000000000 */
[----:B------:R0:W-:Y:S02]  /*10b0*/  STL [R27], R4 ;  /* 0x000000041b007387 */ /* 0x0001e40000100800 */
.L_x_31:
[----:B------:R-:W-:Y:S05]  /*10c0*/  BSYNC.RECONVERGENT B2 ;  /* 0x0000000000027941 */ /* 0x000fea0003800200 */
.L_x_30:
        /* <DEDUP_REMOVED lines=12> */
.L_x_35:
[----:B------:R-:W-:-:S05]  /*1190*/  IMAD R24, R24, 0x4, R0 ;  /* 0x0000000418187824 */ /* 0x000fca00078e0200 */
[----:B0-----:R-:W5:Y:S02]  /*11a0*/  LDL R4, [R24] ;  /* 0x0000000018047983 */ /* 0x001f640000100800 */
[----:B-----5:R-:W-:-:S05]  /*11b0*/  VIADD R5, R4, 0x1 ;  /* 0x0000000104057836 */ /* 0x020fca0000000000 */
[----:B------:R0:W-:Y:S02]  /*11c0*/  STL [R24], R5 ;  /* 0x0000000518007387 */ /* 0x0001e40000100800 */
.L_x_34:
[----:B------:R-:W-:Y:S05]  /*11d0*/  BSYNC.RECONVERGENT B2 ;  /* 0x0000000000027941 */ /* 0x000fea0003800200 */
.L_x_33:
        /* <DEDUP_REMOVED lines=12> */
.L_x_38:
[----:B------:R-:W-:-:S05]  /*12a0*/  IMAD R26, R26, 0x4, R0 ;  /* 0x000000041a1a7824 */ /* 0x000fca00078e0200 */
[----:B0-----:R-:W5:Y:S02]  /*12b0*/  LDL R4, [R26] ;  /* 0x000000001a047983 */ /* 0x001f640000100800 */
[----:B-----5:R-:W-:-:S05]  /*12c0*/  VIADD R5, R4, 0x1 ;  /* 0x0000000104057836 */ /* 0x020fca0000000000 */
[----:B------:R0:W-:Y:S02]  /*12d0*/  STL [R26], R5 ;  /* 0x000000051a007387 */ /* 0x0001e40000100800 */
.L_x_37:
[----:B------:R-:W-:Y:S05]  /*12e0*/  BSYNC.RECONVERGENT B2 ;  /* 0x0000000000027941 */ /* 0x000fea0003800200 */
.L_x_36:
        /* <DEDUP_REMOVED lines=12> */
.L_x_41:
[----:B------:R-:W-:-:S05]  /*13b0*/  IMAD R29, R29, 0x4, R0 ;  /* 0x000000041d1d7824 */ /* 0x000fca00078e0200 */
[----:B0-----:R-:W5:Y:S02]  /*13c0*/  LDL R4, [R29] ;  /* 0x000000001d047983 */ /* 0x001f640000100800 */
[----:B-----5:R-:W-:-:S05]  /*13d0*/  VIADD R4, R4, 0x1 ;  /* 0x0000000104047836 */ /* 0x020fca0000000000 */
[----:B------:R0:W-:Y:S02]  /*13e0*/  STL [R29], R4 ;  /* 0x000000041d007387 */ /* 0x0001e40000100800 */
.L_x_40:
[----:B------:R-:W-:Y:S05]  /*13f0*/  BSYNC.RECONVERGENT B2 ;  /* 0x0000000000027941 */ /* 0x000fea0003800200 */
.L_x_39:
[----:B01----:R-:W-:-:S05]  /*1400*/  IMAD.IADD R8, R11, 0x1, R6 ;  /* 0x000000010b087824 */ /* 0x003fca00078e0206 */
[----:B------:R-:W-:-:S13]  /*1410*/  ISETP.GE.AND P0, PT, R8, R9, PT ;  /* 0x000000090800720c */ /* 0x000fda0003f06270 */
[----:B------:R-:W-:Y:S05]  /*1420*/  @!P0 BRA `(.L_x_42) ;  /* 0xffffffec00a48947 */ /* 0x000fea000383ffff */
[----:B------:R-:W-:Y:S05]  /*1430*/  BSYNC.RECONVERGENT B0 ;  /* 0x0000000000007941 */ /* 0x000fea0003800200 */
.L_x_5:
[----:B------:R0:W5:Y:S02]  /*1440*/  LDL R16, [R1] ;  /* 0x0000000001107983 */ /* 0x0001640000100800 */
.L_x_4:
[----:B------:R-:W-:Y:S05]  /*1450*/  BSYNC.RECONVERGENT B1 ;  /* 0x0000000000017941 */ /* 0x000fea0003800200 */
.L_x_3:
[----:B------:R1:W5:Y:S04]  /*1460*/  LDL R19, [R1+0x4] ;  /* 0x0000040001137983 */ /* 0x0003680000100800 */
[----:B------:R1:W5:Y:S04]  /*1470*/  LDL R0, [R1+0x8] ;  /* 0x0000080001007983 */ /* 0x0003680000100800 */
[----:B------:R1:W5:Y:S04]  /*1480*/  LDL R17, [R1+0xc] ;  /* 0x00000c0001117983 */ /* 0x0003680000100800 */
[----:B--2---:R1:W5:Y:S04]  /*1490*/  LDL.128 R12, [R1+0x10] ;  /* 0x00001000010c7983 */ /* 0x0043680000100c00 */
[----:B------:R1:W5:Y:S04]  /*14a0*/  LDL.128 R4, [R1+0x20] ;  /* 0x0000200001047983 */ /* 0x0003680000100c00 */
[----:B---3--:R1:W5:Y:S02]  /*14b0*/  LDL.128 R8, [R1+0x30] ;  /* 0x0000300001087983 */ /* 0x0083640000100c00 */
[----:B-----5:R-:W-:Y:S01]  /*14c0*/  ISETP.GE.AND P0, PT, R16, 0x1, PT ;  /* 0x000000011000780c */ /* 0x020fe20003f06270 */
[----:B------:R-:W-:-:S12]  /*14d0*/  BSSY.RECONVERGENT B0, `(.L_x_43) ;  /* 0x000000c000007945 */ /* 0x000fd80003800200 */
[----:B-1----:R-:W-:Y:S05]  /*14e0*/  @!P0 BRA `(.L_x_44) ;  /* 0x0000000000288947 */ /* 0x002fea0003800000 */
[----:B------:R-:W1:Y:S01]  /*14f0*/  S2R R18, SR_LANEID ;  /* 0x0000000000127919 */ /* 0x000e620000000000 */
[----:B------:R-:W2:Y:S08]  /*1500*/  S2UR UR5, SR_CgaCtaId ;  /* 0x00000000000579c3 */ /* 0x000eb00000008800 */
[----:B------:R-:W3:Y:S01]  /*1510*/  REDUX.SUM UR8, R16 ;  /* 0x00000000100873c4 */ /* 0x000ee2000000c000 */
[----:B------:R-:W-:-:S02]  /*1520*/  VOTEU.ANY UR4, UPT, PT ;  /* 0x0000000000047886 */ /* 0x000fc400038e0100 */
[----:B------:R-:W-:-:S06]  /*1530*/  UFLO.U32 UR4, UR4 ;  /* 0x00000004000472bd */ /* 0x000fcc00080e0000 */
[----:B-1----:R-:W-:Y:S01]  /*1540*/  ISETP.EQ.U32.AND P0, PT, R18, UR4, PT ;  /* 0x0000000412007c0c */ /* 0x002fe2000bf02070 */
[----:B------:R-:W-:Y:S01]  /*1550*/  UMOV UR4, 0x400 ;  /* 0x0000040000047882 */ /* 0x000fe20000000000 */
[----:B---3--:R-:W-:Y:S01]  /*1560*/  IMAD.U32 R18, RZ, RZ, UR8 ;  /* 0x00000008ff127e24 */ /* 0x008fe2000f8e00ff */
[----:B--2---:R-:W-:-:S10]  /*1570*/  ULEA UR4, UR5, UR4, 0x18 ;  /* 0x0000000405047291 */ /* 0x004fd4000f8ec0ff */
[----:B------:R1:W-:Y:S02]  /*1580*/  @P0 ATOMS.ADD RZ, [UR4], R18 ;  /* 0x00000012ffff098c */ /* 0x0003e40008000004 */
.L_x_44:
[----:B------:R-:W-:Y:S05]  /*1590*/  BSYNC.RECONVERGENT B0 ;  /* 0x0000000000007941 */ /* 0x000fea0003800200 */
.L_x_43:
[----:B------:R-:W-:Y:S01]  /*15a0*/  ISETP.GE.AND P6, PT, R19, 0x1, PT ;  /* 0x000000011300780c */ /* 0x000fe20003fc6270 */
[----:B------:R-:W-:Y:S01]  /*15b0*/  BSSY.RECONVERGENT B0, `(.L_x_45) ;  /* 0x0000012000007945 */ /* 0x000fe20003800200 */
[----:B------:R-:W-:Y:S02]  /*15c0*/  ISETP.GE.AND P0, PT, R0, 0x1, PT ;  /* 0x000000010000780c */ /* 0x000fe40003f06270 */
[----:B------:R-:W-:Y:S02]  /*15d0*/  ISETP.GE.AND P1, PT, R17, 0x1, PT ;  /* 0x000000011100780c */ /* 0x000fe40003f26270 */
[----:B------:R-:W-:Y:S02]  /*15e0*/  ISETP.GE.AND P2, PT, R12, 0x1, PT ;  /* 0x000000010c00780c */ /* 0x000fe40003f46270 */
[----:B------:R-:W-:Y:S02]  /*15f0*/  ISETP.GE.AND P3, PT, R13, 0x1, PT ;  /* 0x000000010d00780c */ /* 0x000fe40003f66270 */
[----:B------:R-:W-:-:S02]  /*1600*/  ISETP.GE.AND P4, PT, R14, 0x1, PT ;  /* 0x000000010e00780c */ /* 0x000fc40003f86270 */
[----:B------:R-:W-:Y:S01]  /*1610*/  ISETP.GE.AND P5, PT, R15, 0x1, PT ;  /* 0x000000010f00780c */ /* 0x000fe20003fa6270 */
[----:B------:R-:W-:-:S12]  /*1620*/  @!P6 BRA `(.L_x_46) ;  /* 0x000000000028e947 */ /* 0x000fd80003800000 */
[----:B------:R-:W2:Y:S01]  /*1630*/  S2R R16, SR_LANEID ;  /* 0x0000000000107919 */ /* 0x000ea20000000000 */
[----:B------:R-:W3:Y:S08]  /*1640*/  S2UR UR5, SR_CgaCtaId ;  /* 0x00000000000579c3 */ /* 0x000ef00000008800 */
[----:B------:R-:W5:Y:S01]  /*1650*/  REDUX.SUM UR8, R19 ;  /* 0x00000000130873c4 */ /* 0x000f62000000c000 */
[----:B------:R-:W-:-:S02]  /*1660*/  VOTEU.ANY UR4, UPT, PT ;  /* 0x0000000000047886 */ /* 0x000fc400038e0100 */
[----:B------:R-:W-:-:S06]  /*1670*/  UFLO.U32 UR4, UR4 ;  /* 0x00000004000472bd */ /* 0x000fcc00080e0000 */
[----:B--2---:R-:W-:Y:S01]  /*1680*/  ISETP.EQ.U32.AND P6, PT, R16, UR4, PT ;  /* 0x0000000410007c0c */ /* 0x004fe2000bfc2070 */
[----:B------:R-:W-:Y:S01]  /*1690*/  UMOV UR4, 0x400 ;  /* 0x0000040000047882 */ /* 0x000fe20000000000 */
[----:B-----5:R-:W-:Y:S01]  /*16a0*/  IMAD.U32 R16, RZ, RZ, UR8 ;  /* 0x00000008ff107e24 */ /* 0x020fe2000f8e00ff */
[----:B---3--:R-:W-:-:S10]  /*16b0*/  ULEA UR4, UR5, UR4, 0x18 ;  /* 0x0000000405047291 */ /* 0x008fd4000f8ec0ff */
[----:B------:R2:W-:Y:S02]  /*16c0*/  @P6 ATOMS.ADD RZ, [UR4+0x4], R16 ;  /* 0x00000410ffff698c */ /* 0x0005e40008000004 */
.L_x_46:
[----:B------:R-:W-:Y:S05]  /*16d0*/  BSYNC.RECONVERGENT B0 ;  /* 0x0000000000007941 */ /* 0x000fea0003800200 */
.L_x_45:
[----:B------:R-:W-:Y:S04]  /*16e0*/  BSSY.RECONVERGENT B0, `(.L_x_47) ;  /* 0x000000c000007945 */ /* 0x000fe80003800200 */
[----:B------:R-:W-:Y:S05]  /*16f0*/  @!P0 BRA `(.L_x_48) ;  /* 0x0000000000288947 */ /* 0x000fea0003800000 */
[----:B--2---:R-:W2:Y:S01]  /*1700*/  S2R R16, SR_LANEID ;  /* 0x0000000000107919 */ /* 0x004ea20000000000 */
        /* <DEDUP_REMOVED lines=9> */
.L_x_48:
[----:B------:R-:W-:Y:S05]  /*17a0*/  BSYNC.RECONVERGENT B0 ;  /* 0x0000000000007941 */ /* 0x000fea0003800200 */
.L_x_47:
[----:B------:R-:W-:Y:S04]  /*17b0*/  BSSY.RECONVERGENT B0, `(.L_x_49) ;  /* 0x000000c000007945 */ /* 0x000fe80003800200 */
[----:B------:R-:W-:Y:S05]  /*17c0*/  @!P1 BRA `(.L_x_50) ;  /* 0x0000000000289947 */ /* 0x000fea0003800000 */
[----:B------:R-:W5:Y:S01]  /*17d0*/  S2R R0, SR_LANEID ;  /* 0x0000000000007919 */ /* 0x000f620000000000 */
[----:B------:R-:W0:Y:S08]  /*17e0*/  S2UR UR5, SR_CgaCtaId ;  /* 0x00000000000579c3 */ /* 0x000e300000008800 */
[----:B------:R-:W1:Y:S01]  /*17f0*/  REDUX.SUM UR8, R17 ;  /* 0x00000000110873c4 */ /* 0x000e62000000c000 */
[----:B------:R-:W-:-:S02]  /*1800*/  VOTEU.ANY UR4, UPT, PT ;  /* 0x0000000000047886 */ /* 0x000fc400038e0100 */
[----:B------:R-:W-:-:S06]  /*1810*/  UFLO.U32 UR4, UR4 ;  /* 0x00000004000472bd */ /* 0x000fcc00080e0000 */
[----:B-----5:R-:W-:Y:S01]  /*1820*/  ISETP.EQ.U32.AND P0, PT, R0, UR4, PT ;  /* 0x0000000400007c0c */ /* 0x020fe2000bf02070 */
[----:B------:R-:W-:Y:S01]  /*1830*/  UMOV UR4, 0x400 ;  /* 0x0000040000047882 */ /* 0x000fe20000000000 */
[----:B-1----:R-:W-:Y:S01]  /*1840*/  IMAD.U32 R0, RZ, RZ, UR8 ;  /* 0x00000008ff007e24 */ /* 0x002fe2000f8e00ff */
[----:B0-----:R-:W-:-:S10]  /*1850*/  ULEA UR4, UR5, UR4, 0x18 ;  /* 0x0000000405047291 */ /* 0x001fd4000f8ec0ff */
[----:B------:R0:W-:Y:S02]  /*1860*/  @P0 ATOMS.ADD RZ, [UR4+0xc], R0 ;  /* 0x00000c00ffff098c */ /* 0x0001e40008000004 */
.L_x_50:
[----:B------:R-:W-:Y:S05]  /*1870*/  BSYNC.RECONVERGENT B0 ;  /* 0x0000000000007941 */ /* 0x000fea0003800200 */
.L_x_49:
[----:B------:R-:W-:Y:S04]  /*1880*/  BSSY.RECONVERGENT B0, `(.L_x_51) ;  /* 0x000000c000007945 */ /* 0x000fe80003800200 */
[----:B------:R-:W-:Y:S05]  /*1890*/  @!P2 BRA `(.L_x_52) ;  /* 0x000000000028a947 */ /* 0x000fea0003800000 */
[----:B0-----:R-:W0:Y:S01]  /*18a0*/  S2R R0, SR_LANEID ;  /* 0x0000000000007919 */ /* 0x001e220000000000 */
[----:B------:R-:W5:Y:S08]  /*18b0*/  S2UR UR5, SR_CgaCtaId ;  /* 0x00000000000579c3 */ /* 0x000f700000008800 */
[----:B------:R-:W1:Y:S01]  /*18c0*/  REDUX.SUM UR8, R12 ;  /* 0x000000000c0873c4 */ /* 0x000e62000000c000 */
[----:B------:R-:W-:-:S02]  /*18d0*/  VOTEU.ANY UR4, UPT, PT ;  /* 0x0000000000047886 */ /* 0x000fc400038e0100 */
[----:B------:R-:W-:-:S06]  /*18e0*/  UFLO.U32 UR4, UR4 ;  /* 0x00000004000472bd */ /* 0x000fcc00080e0000 */
[----:B0-----:R-:W-:Y:S01]  /*18f0*/  ISETP.EQ.U32.AND P0, PT, R0, UR4, PT ;  /* 0x0000000400007c0c */ /* 0x001fe2000bf02070 */
[----:B------:R-:W-:Y:S01]  /*1900*/  UMOV UR4, 0x400 ;  /* 0x0000040000047882 */ /* 0x000fe20000000000 */
[----:B-1----:R-:W-:Y:S01]  /*1910*/  IMAD.U32 R0, RZ, RZ, UR8 ;  /* 0x00000008ff007e24 */ /* 0x002fe2000f8e00ff */
[----:B-----5:R-:W-:-:S10]  /*1920*/  ULEA UR4, UR5, UR4, 0x18 ;  /* 0x0000000405047291 */ /* 0x020fd4000f8ec0ff */
[----:B------:R0:W-:Y:S02]  /*1930*/  @P0 ATOMS.ADD RZ, [UR4+0x10], R0 ;  /* 0x00001000ffff098c */ /* 0x0001e40008000004 */
.L_x_52:
[----:B------:R-:W-:Y:S05]  /*1940*/  BSYNC.RECONVERGENT B0 ;  /* 0x0000000000007941 */ /* 0x000fea0003800200 */
.L_x_51:
        /* <DEDUP_REMOVED lines=12> */
.L_x_54:
[----:B------:R-:W-:Y:S05]  /*1a10*/  BSYNC.RECONVERGENT B0 ;  /* 0x0000000000007941 */ /* 0x000fea0003800200 */
.L_x_53:
        /* <DEDUP_REMOVED lines=12> */
.L_x_56:
[----:B------:R-:W-:Y:S05]  /*1ae0*/  BSYNC.RECONVERGENT B0 ;  /* 0x0000000000007941 */ /* 0x000fea0003800200 */
.L_x_55:
        /* <DEDUP_REMOVED lines=12> */
.L_x_58:
[----:B------:R-:W-:Y:S05]  /*1bb0*/  BSYNC.RECONVERGENT B0 ;  /* 0x0000000000007941 */ /* 0x000fea0003800200 */
.L_x_57:
[----:B------:R0:W5:Y:S04]  /*1bc0*/  LDL.128 R24, [R1+0x40] ;  /* 0x0000400001187983 */ /* 0x0001680000100c00 */
[----:B------:R0:W5:Y:S04]  /*1bd0*/  LDL.128 R12, [R1+0x50] ;  /* 0x00005000010c7983 */ /* 0x0001680000100c00 */
[----:B-123--:R0:W5:Y:S04]  /*1be0*/  LDL.128 R16, [R1+0x60] ;  /* 0x0000600001107983 */ /* 0x00e1680000100c00 */
[----:B----4-:R0:W5:Y:S01]  /*1bf0*/  LDL.128 R20, [R1+0x70] ;  /* 0x0000700001147983 */ /* 0x0101620000100c00 */
[----:B------:R-:W-:Y:S01]  /*1c00*/  ISETP.GE.AND P6, PT, R4, 0x1, PT ;  /* 0x000000010400780c */ /* 0x000fe20003fc6270 */
[----:B------:R-:W-:Y:S01]  /*1c10*/  BSSY.RECONVERGENT B0, `(.L_x_59) ;  /* 0x0000012000007945 */ /* 0x000fe20003800200 */
[----:B------:R-:W-:-:S02]  /*1c20*/  ISETP.GE.AND P0, PT, R28, R3, PT ;  /* 0x000000031c00720c */ /* 0x000fc40003f06270 */
[----:B------:R-:W-:Y:S02]  /*1c30*/  ISETP.GE.AND P1, PT, R5, 0x1, PT ;  /* 0x000000010500780c */ /* 0x000fe40003f26270 */
[----:B------:R-:W-:Y:S02]  /*1c40*/  ISETP.GE.AND P2, PT, R6, 0x1, PT ;  /* 0x000000010600780c */ /* 0x000fe40003f46270 */
[----:B------:R-:W-:Y:S02]  /*1c50*/  ISETP.GE.AND P3, PT, R7, 0x1, PT ;  /* 0x000000010700780c */ /* 0x000fe40003f66270 */
[----:B------:R-:W-:Y:S02]  /*1c60*/  ISETP.GE.AND P4, PT, R8, 0x1, PT ;  /* 0x000000010800780c */ /* 0x000fe40003f86270 */
[----:B------:R-:W-:Y:S01]  /*1c70*/  ISETP.GE.AND P5, PT, R9, 0x1, PT ;  /* 0x000000010900780c */ /* 0x000fe20003fa6270 */
[----:B0-----:R-:W-:-:S12]  /*1c80*/  @!P6 BRA `(.L_x_60) ;  /* 0x000000000028e947 */ /* 0x001fd80003800000 */
[----:B------:R-:W0:Y:S01]  /*1c90*/  S2R R0, SR_LANEID ;  /* 0x0000000000007919 */ /* 0x000e220000000000 */
[----:B------:R-:W1:Y:S08]  /*1ca0*/  S2UR UR5, SR_CgaCtaId ;  /* 0x00000000000579c3 */ /* 0x000e700000008800 */
[----:B------:R-:W2:Y:S01]  /*1cb0*/  REDUX.SUM UR8, R4 ;  /* 0x00000000040873c4 */ /* 0x000ea2000000c000 */
[----:B------:R-:W-:-:S02]  /*1cc0*/  VOTEU.ANY UR4, UPT, PT ;  /* 0x0000000000047886 */ /* 0x000fc400038e0100 */
[----:B------:R-:W-:-:S06]  /*1cd0*/  UFLO.U32 UR4, UR4 ;  /* 0x00000004000472bd */ /* 0x000fcc00080e0000 */
[----:B0-----:R-:W-:Y:S01]  /*1ce0*/  ISETP.EQ.U32.AND P6, PT, R0, UR4, PT ;  /* 0x0000000400007c0c */ /* 0x001fe2000bfc2070 */
[----:B------:R-:W-:Y:S01]  /*1cf0*/  UMOV UR4, 0x400 ;  /* 0x0000040000047882 */ /* 0x000fe20000000000 */
[----:B--2---:R-:W-:Y:S01]  /*1d00*/  IMAD.U32 R0, RZ, RZ, UR8 ;  /* 0x00000008ff007e24 */ /* 0x004fe2000f8e00ff */
[----:B-1----:R-:W-:-:S10]  /*1d10*/  ULEA UR4, UR5, UR4, 0x18 ;  /* 0x0000000405047291 */ /* 0x002fd4000f8ec0ff */
[----:B------:R0:W-:Y:S02]  /*1d20*/  @P6 ATOMS.ADD RZ, [UR4+0x20], R0 ;  /* 0x00002000ffff698c */ /* 0x0001e40008000004 */
.L_x_60:
[----:B------:R-:W-:Y:S05]  /*1d30*/  BSYNC.RECONVERGENT B0 ;  /* 0x0000000000007941 */ /* 0x000fea0003800200 */
.L_x_59:
[----:B------:R-:W-:Y:S04]  /*1d40*/  BSSY.RECONVERGENT B0, `(.L_x_61) ;  /* 0x000000c000007945 */ /* 0x000fe80003800200 */
[----:B------:R-:W-:Y:S05]  /*1d50*/  @!P1 BRA `(.L_x_62) ;  /* 0x0000000000289947 */ /* 0x000fea0003800000 */
[----:B0-----:R-:W0:Y:S01]  /*1d60*/  S2R R0, SR_LANEID ;  /* 0x0000000000007919 */ /* 0x001e220000000000 */
        /* <DEDUP_REMOVED lines=9> */
.L_x_62:
[----:B------:R-:W-:Y:S05]  /*1e00*/  BSYNC.RECONVERGENT B0 ;  /* 0x0000000000007941 */ /* 0x000fea0003800200 */
.L_x_61:
[----:B------:R-:W-:Y:S04]  /*1e10*/  BSSY.RECONVERGENT B0, `(.L_x_63) ;  /* 0x000000c000007945 */ /* 0x000fe80003800200 */
[----:B------:R-:W-:Y:S05]  /*1e20*/  @!P2 BRA `(.L_x_64) ;  /* 0x000000000028a947 */ /* 0x000fea0003800000 */
[----:B01----:R-:W0:Y:S01]  /*1e30*/  S2R R0, SR_LANEID ;  /* 0x0000000000007919 */ /* 0x003e220000000000 */
        /* <DEDUP_REMOVED lines=9> */
.L_x_64:
[----:B------:R-:W-:Y:S05]  /*1ed0*/  BSYNC.RECONVERGENT B0 ;  /* 0x0000000000007941 */ /* 0x000fea0003800200 */
.L_x_63:
[----:B------:R-:W-:Y:S04]  /*1ee0*/  BSSY.RECONVERGENT B0, `(.L_x_65) ;  /* 0x000000c000007945 */ /* 0x000fe80003800200 */
[----:B------:R-:W-:Y:S05]  /*1ef0*/  @!P3 BRA `(.L_x_66) ;  /* 0x000000000028b947 */ /* 0x000fea0003800000 */
[----:B012---:R-:W0:Y:S01]  /*1f00*/  S2R R0, SR_LANEID ;  /* 0x0000000000007919 */ /* 0x007e220000000000 */
        /* <DEDUP_REMOVED lines=9> */
.L_x_66:
[----:B------:R-:W-:Y:S05]  /*1fa0*/  BSYNC.RECONVERGENT B0 ;  /* 0x0000000000007941 */ /* 0x000fea0003800200 */
.L_x_65:
[----:B------:R-:W-:Y:S04]  /*1fb0*/  BSSY.RECONVERGENT B0, `(.L_x_67) ;  /* 0x000000c000007945 */ /* 0x000fe80003800200 */
[----:B------:R-:W-:Y:S05]  /*1fc0*/  @!P4 BRA `(.L_x_68) ;  /* 0x000000000028c947 */ /* 0x000fea0003800000 */
[----:B0123--:R-:W0:Y:S01]  /*1fd0*/  S2R R0, SR_LANEID ;  /* 0x0000000000007919 */ /* 0x00fe220000000000 */
        /* <DEDUP_REMOVED lines=9> */
.L_x_68:
[----:B------:R-:W-:Y:S05]  /*2070*/  BSYNC.RECONVERGENT B0 ;  /* 0x0000000000007941 */ /* 0x000fea0003800200 */
.L_x_67:
[----:B------:R-:W-:Y:S04]  /*2080*/  BSSY.RECONVERGENT B0, `(.L_x_69) ;  /* 0x000000c000007945 */ /* 0x000fe80003800200 */
[----:B------:R-:W-:Y:S05]  /*2090*/  @!P5 BRA `(.L_x_70) ;  /* 0x000000000028d947 */ /* 0x000fea0003800000 */
[----:B01234-:R-:W0:Y:S01]  /*20a0*/  S2R R0, SR_LANEID ;  /* 0x0000000000007919 */ /* 0x01fe220000000000 */
        /* <DEDUP_REMOVED lines=9> */
.L_x_70:
[----:B------:R-:W-:Y:S05]  /*2140*/  BSYNC.RECONVERGENT B0 ;  /* 0x0000000000007941 */ /* 0x000fea0003800200 */
.L_x_69:
[----:B------:R-:W-:Y:S01]  /*2150*/  ISETP.GE.AND P6, PT, R10, 0x1, PT ;  /* 0x000000010a00780c */ /* 0x000fe20003fc6270 */
[----:B------:R-:W-:Y:S01]  /*2160*/  BSSY.RECONVERGENT B0, `(.L_x_71) ;  /* 0x0000011000007945 */ /* 0x000fe20003800200 */
[----:B------:R-:W-:Y:S02]  /*2170*/  ISETP.GE.AND P1, PT, R11, 0x1, PT ;  /* 0x000000010b00780c */ /* 0x000fe40003f26270 */
[----:B-----5:R-:W-:Y:S02]  /*2180*/  ISETP.GE.AND P2, PT, R24, 0x1, PT ;  /* 0x000000011800780c */ /* 0x020fe40003f46270 */
[----:B------:R-:W-:Y:S02]  /*2190*/  ISETP.GE.AND P3, PT, R25, 0x1, PT ;  /* 0x000000011900780c */ /* 0x000fe40003f66270 */
[----:B------:R-:W-:Y:S02]  /*21a0*/  ISETP.GE.AND P4, PT, R26, 0x1, PT ;  /* 0x000000011a00780c */ /* 0x000fe40003f86270 */
[----:B------:R-:W-:-:S03]  /*21b0*/  ISETP.GE.AND P5, PT, R27, 0x1, PT ;  /* 0x000000011b00780c */ /* 0x000fc60003fa6270 */
[----:B------:R-:W-:Y:S10]  /*21c0*/  @!P6 BRA `(.L_x_72) ;  /* 0x000000000028e947 */ /* 0x000ff40003800000 */
        /* <DEDUP_REMOVED lines=10> */
.L_x_72:
[----:B------:R-:W-:Y:S05]  /*2270*/  BSYNC.RECONVERGENT B0 ;  /* 0x0000000000007941 */ /* 0x000fea0003800200 */
.L_x_71:
        /* <DEDUP_REMOVED lines=12> */
.L_x_74:
[----:B------:R-:W-:Y:S05]  /*2340*/  BSYNC.RECONVERGENT B0 ;  /* 0x0000000000007941 */ /* 0x000fea0003800200 */
.L_x_73:
        /* <DEDUP_REMOVED lines=12> */
.L_x_76:
[----:B------:R-:W-:Y:S05]  /*2410*/  BSYNC.RECONVERGENT B0 ;  /* 0x0000000000007941 */ /* 0x000fea0003800200 */
.L_x_75:
        /* <DEDUP_REMOVED lines=12> */
.L_x_78:
[----:B------:R-:W-:Y:S05]  /*24e0*/  BSYNC.RECONVERGENT B0 ;  /* 0x0000000000007941 */ /* 0x000fea0003800200 */
.L_x_77:
        /* <DEDUP_REMOVED lines=12> */
.L_x_80:
[----:B------:R-:W-:Y:S05]  /*25b0*/  BSYNC.RECONVERGENT B0 ;  /* 0x0000000000007941 */ /* 0x000fea0003800200 */
.L_x_79:
        /* <DEDUP_REMOVED lines=12> */
.L_x_82:
[----:B------:R-:W-:Y:S05]  /*2680*/  BSYNC.RECONVERGENT B0 ;  /* 0x0000000000007941 */ /* 0x000fea0003800200 */
.L_x_81:
[----:B------:R-:W-:Y:S01]  /*2690*/  ISETP.GE.AND P6, PT, R12, 0x1, PT ;  /* 0x000000010c00780c */ /* 0x000fe20003fc6270 */
[----:B------:R-:W-:Y:S01]  /*26a0*/  BSSY.RECONVERGENT B0, `(.L_x_83) ;  /* 0x0000011000007945 */ /* 0x000fe20003800200 */
[----:B------:R-:W-:Y:S02]  /*26b0*/  ISETP.GE.AND P1, PT, R13, 0x1, PT ;  /* 0x000000010d00780c */ /* 0x000fe40003f26270 */
[----:B------:R-:W-:Y:S02]  /*26c0*/  ISETP.GE.AND P2, PT, R14, 0x1, PT ;  /* 0x000000010e00780c */ /* 0x000fe40003f46270 */
        /* <DEDUP_REMOVED lines=14> */
.L_x_84:
[----:B------:R-:W-:Y:S05]  /*27b0*/  BSYNC.RECONVERGENT B0 ;  /* 0x0000000000007941 */ /* 0x000fea0003800200 */
.L_x_83:
        /* <DEDUP_REMOVED lines=12> */
.L_x_86:
[----:B------:R-:W-:Y:S05]  /*2880*/  BSYNC.RECONVERGENT B0 ;  /* 0x0000000000007941 */ /* 0x000fea0003800200 */
.L_x_85:
        /* <DEDUP_REMOVED lines=12> */
.L_x_88:
[----:B------:R-:W-:Y:S05]  /*2950*/  BSYNC.RECONVERGENT B0 ;  /* 0x0000000000007941 */ /* 0x000fea0003800200 */
.L_x_87:
        /* <DEDUP_REMOVED lines=12> */
.L_x_90:
[----:B------:R-:W-:Y:S05]  /*2a20*/  BSYNC.RECONVERGENT B0 ;  /* 0x0000000000007941 */ /* 0x000fea0003800200 */
.L_x_89:
        /* <DEDUP_REMOVED lines=12> */
.L_x_92:
[----:B------:R-:W-:Y:S05]  /*2af0*/  BSYNC.RECONVERGENT B0 ;  /* 0x0000000000007941 */ /* 0x000fea0003800200 */
.L_x_91:
        /* <DEDUP_REMOVED lines=12> */
.L_x_94:
[----:B------:R-:W-:Y:S05]  /*2bc0*/  BSYNC.RECONVERGENT B0 ;  /* 0x0000000000007941 */ /* 0x000fea0003800200 */
.L_x_93:
        /* <DEDUP_REMOVED lines=18> */
.L_x_96:
[----:B------:R-:W-:Y:S05]  /*2cf0*/  BSYNC.RECONVERGENT B0 ;  /* 0x0000000000007941 */ /* 0x000fea0003800200 */
.L_x_95:
        /* <DEDUP_REMOVED lines=12> */
.L_x_98:
[----:B------:R-:W-:Y:S05]  /*2dc0*/  BSYNC.RECONVERGENT B0 ;  /* 0x0000000000007941 */ /* 0x000fea0003800200 */
.L_x_97:
        /* <DEDUP_REMOVED lines=12> */
.L_x_100:
[----:B------:R-:W-:Y:S05]  /*2e90*/  BSYNC.RECONVERGENT B0 ;  /* 0x0000000000007941 */ /* 0x000fea0003800200 */
.L_x_99:
        /* <DEDUP_REMOVED lines=12> */
.L_x_102:
[----:B------:R-:W-:Y:S05]  /*2f60*/  BSYNC.RECONVERGENT B0 ;  /* 0x0000000000007941 */ /* 0x000fea0003800200 */
.L_x_101:
        /* <DEDUP_REMOVED lines=12> */
.L_x_104:
[----:B------:R-:W-:Y:S05]  /*3030*/  BSYNC.RECONVERGENT B0 ;  /* 0x0000000000007941 */ /* 0x000fea0003800200 */
.L_x_103:
        /* <DEDUP_REMOVED lines=12> */
.L_x_106:
[----:B------:R-:W-:Y:S05]  /*3100*/  BSYNC.RECONVERGENT B0 ;  /* 0x0000000000007941 */ /* 0x000fea0003800200 */
.L_x_105:
[----:B------:R-:W-:Y:S06]  /*3110*/  BAR.SYNC.DEFER_BLOCKING 0x0 ;  /* 0x0000000000007b1d */ /* 0x000fec0000010000 */
[----:B------:R-:W-:Y:S05]  /*3120*/  @P0 EXIT ;  /* 0x000000000000094d */ /* 0x000fea0003800000 */
[----:B------:R-:W5:Y:S01]  /*3130*/  S2UR UR5, SR_CgaCtaId ;  /* 0x00000000000579c3 */ /* 0x000f620000008800 */
[----:B------:R-:W-:Y:S01]  /*3140*/  UMOV UR4, 0x400 ;  /* 0x0000040000047882 */ /* 0x000fe20000000000 */
[----:B------:R-:W0:Y:S06]  /*3150*/  LDCU UR8, c[0x0][0x394] ;  /* 0x00007280ff0877ac */ /* 0x000e2c0008000800 */
[----:B------:R-:W0:Y:S01]  /*3160*/  LDC.64 R6, c[0x0][0x388] ;  /* 0x0000e200ff067b82 */ /* 0x000e220000000a00 */
[----:B-----5:R-:W-:-:S12]  /*3170*/  ULEA UR4, UR5, UR4, 0x18 ;  /* 0x0000000405047291 */ /* 0x020fd8000f8ec0ff */
.L_x_109:
[----:B01234-:R-:W-:Y:S01]  /*3180*/  LEA R0, R28, UR4, 0x2 ;  /* 0x000000041c007c11 */ /* 0x01ffe2000f8e10ff */
[----:B------:R-:W-:Y:S04]  /*3190*/  BSSY.RECONVERGENT B0, `(.L_x_107) ;  /* 0x0000006000007945 */ /* 0x000fe80003800200 */
[----:B------:R-:W0:Y:S02]  /*31a0*/  LDS R3, [R0] ;  /* 0x0000000000037984 */ /* 0x000e240000000800 */
[----:B0-----:R-:W-:-:S13]  /*31b0*/  ISETP.GE.AND P0, PT, R3, 0x1, PT ;  /* 0x000000010300780c */ /* 0x001fda0003f06270 */
[----:B------:R-:W-:Y:S05]  /*31c0*/  @!P0 BRA `(.L_x_108) ;  /* 0x0000000000088947 */ /* 0x000fea0003800000 */
[----:B------:R-:W-:-:S05]  /*31d0*/  IMAD.WIDE R4, R28, 0x4, R6 ;  /* 0x000000041c047825 */ /* 0x000fca00078e0206 */
[----:B------:R0:W-:Y:S02]  /*31e0*/  REDG.E.ADD.STRONG.GPU desc[UR6][R4.64], R3 ;  /* 0x000000030400798e */ /* 0x0001e4000c12e106 */
.L_x_108:
[----:B------:R-:W-:Y:S05]  /*31f0*/  BSYNC.RECONVERGENT B0 ;  /* 0x0000000000007941 */ /* 0x000fea0003800200 */
.L_x_107:
[----:B------:R-:W-:-:S05]  /*3200*/  IMAD.IADD R28, R2, 0x1, R28 ;  /* 0x00000001021c7824 */ /* 0x000fca00078e021c */
[----:B------:R-:W-:-:S13]  /*3210*/  ISETP.GE.AND P0, PT, R28, UR8, PT ;  /* 0x000000081c007c0c */ /* 0x000fda000bf06270 */
[----:B------:R-:W-:Y:S05]  /*3220*/  @!P0 BRA `(.L_x_109) ;  /* 0xfffffffc00d48947 */ /* 0x000fea000383ffff */
[----:B------:R-:W-:Y:S05]  /*3230*/  EXIT ;  /* 0x000000000000794d */ /* 0x000fea0003800000 */
.L_x_110:
[----:B------:R-:W-:-:S00]  /*3240*/  BRA `(.L_x_110) ;  /* 0xfffffffc00fc7947 */ /* 0x000fc0000383ffff */
[----:B------:R-:W-:-:S00]  /*3250*/  NOP ;  /* 0x0000000000007918 */ /* 0x000fc00000000000 */
        /* <DEDUP_REMOVED lines=10> */
.L_x_122:


//--------------------- .text._Z22computeHistogramSharedPKhPiii --------------------------
	.section	.text._Z22computeHistogramSharedPKhPiii,"ax",@progbits
	.align	128
        .global         _Z22computeHistogramSharedPKhPiii
        .type           _Z22computeHistogramSharedPKhPiii,@function
        .size           _Z22computeHistogramSharedPKhPiii,(.L_x_123 - _Z22computeHistogramSharedPKhPiii)
        .other          _Z22computeHistogramSharedPKhPiii,@"STO_CUDA_ENTRY STV_DEFAULT"
_Z22computeHistogramSharedPKhPiii:
.text._Z22computeHistogramSharedPKhPiii:
[----:B------:R-:W-:Y:S01]  /*0000*/  LDC R1, c[0x0][0x37c] ;  /* 0x0000df00ff017b82 */ /* 0x000fe20000000800 */
[----:B------:R-:W0:Y:S01]  /*0010*/  S2R R7, SR_TID.X ;  /* 0x0000000000077919 */ /* 0x000e220000002100 */
[----:B------:R-:W0:Y:S01]  /*0020*/  LDCU UR5, c[0x0][0x394] ;  /* 0x00007280ff0577ac */ /* 0x000e220008000800 */
[----:B------:R-:W-:Y:S01]  /*0030*/  BSSY.RECONVERGENT B0, `(.L_x_111) ;  /* 0x000000d000007945 */ /* 0x000fe20003800200 */
[----:B0-----:R-:W-:-:S13]  /*0040*/  ISETP.GE.AND P0, PT, R7, UR5, PT ;  /* 0x0000000507007c0c */ /* 0x001fda000bf06270 */
[----:B------:R-:W-:Y:S05]  /*0050*/  @P0 BRA `(.L_x_112) ;  /* 0x0000000000280947 */ /* 0x000fea0003800000 */
[----:B------:R-:W0:Y:S01]  /*0060*/  S2R R5, SR_CgaCtaId ;  /* 0x0000000000057919 */ /* 0x000e220000008800 */
[----:B------:R-:W1:Y:S01]  /*0070*/  LDC R4, c[0x0][0x360] ;  /* 0x0000d800ff047b82 */ /* 0x000e620000000800 */
[----:B------:R-:W-:Y:S01]  /*0080*/  MOV R0, 0x400 ;  /* 0x0000040000007802 */ /* 0x000fe20000000f00 */
[----:B------:R-:W-:-:S03]  /*0090*/  IMAD.MOV.U32 R3, RZ, RZ, R7 ;  /* 0x000000ffff037224 */ /* 0x000fc600078e0007 */
[----:B0-----:R-:W-:-:S07]  /*00a0*/  LEA R0, R5, R0, 0x18 ;  /* 0x0000000005007211 */ /* 0x001fce00078ec0ff */
.L_x_113:
[----:B------:R-:W-:Y:S02]  /*00b0*/  IMAD R2, R3, 0x4, R0 ;  /* 0x0000000403027824 */ /* 0x000fe400078e0200 */
[----:B-1----:R-:W-:-:S03]  /*00c0*/  IMAD.IADD R3, R4, 0x1, R3 ;  /* 0x0000000104037824 */ /* 0x002fc600078e0203 */
[----:B------:R0:W-:Y:S02]  /*00d0*/  STS [R2], RZ ;  /* 0x000000ff02007388 */ /* 0x0001e40000000800 */
[----:B------:R-:W-:-:S13]  /*00e0*/  ISETP.GE.AND P0, PT, R3, UR5, PT ;  /* 0x0000000503007c0c */ /* 0x000fda000bf06270 */
[----:B0-----:R-:W-:Y:S05]  /*00f0*/  @!P0 BRA `(.L_x_113) ;  /* 0xfffffffc00ec8947 */ /* 0x001fea000383ffff */
.L_x_112:
[----:B------:R-:W-:Y:S05]  /*0100*/  BSYNC.RECONVERGENT B0 ;  /* 0x0000000000007941 */ /* 0x000fea0003800200 */
.L_x_111:
[----:B------:R-:W0:Y:S01]  /*0110*/  S2UR UR4, SR_CTAID.X ;  /* 0x00000000000479c3 */ /* 0x000e220000002500 */
[----:B------:R-:W1:Y:S01]  /*0120*/  LDCU UR8, c[0x0][0x390] ;  /* 0x00007200ff0877ac */ /* 0x000e620008000800 */
[----:B------:R-:W-:Y:S06]  /*0130*/  BSSY.RECONVERGENT B0, `(.L_x_114) ;  /* 0x0000016000007945 */ /* 0x000fec0003800200 */
[----:B------:R-:W-:Y:S01]  /*0140*/  BAR.SYNC.DEFER_BLOCKING 0x0 ;  /* 0x0000000000007b1d */ /* 0x000fe20000010000 */
[----:B------:R-:W-:-:S07]  /*0150*/  ISETP.GE.AND P0, PT, R7, UR5, PT ;  /* 0x0000000507007c0c */ /* 0x000fce000bf06270 */
[----:B------:R-:W0:Y:S01]  /*0160*/  LDC R6, c[0x0][0x360] ;  /* 0x0000d800ff067b82 */ /* 0x000e220000000800 */
[----:B------:R-:W2:Y:S01]  /*0170*/  LDCU.64 UR6, c[0x0][0x358] ;  /* 0x00006b00ff0677ac */ /* 0x000ea20008000a00 */
[----:B------:R-:W3:Y:S01]  /*0180*/  LDCU.64 UR10, c[0x0][0x380] ;  /* 0x00007000ff0a77ac */ /* 0x000ee20008000a00 */
[----:B0-----:R-:W-:-:S05]  /*0190*/  IMAD R0, R6, UR4, R7 ;  /* 0x0000000406007c24 */ /* 0x001fca000f8e0207 */
[----:B-1----:R-:W-:-:S13]  /*01a0*/  ISETP.GE.AND P1, PT, R0, UR8, PT ;  /* 0x0000000800007c0c */ /* 0x002fda000bf26270 */
[----:B--23--:R-:W-:Y:S05]  /*01b0*/  @P1 BRA `(.L_x_115) ;  /* 0x0000000000341947 */ /* 0x00cfea0003800000 */
[----:B------:R-:W0:Y:S01]  /*01c0*/  S2R R3, SR_CgaCtaId ;  /* 0x0000000000037919 */ /* 0x000e220000008800 */
[----:B------:R-:W1:Y:S01]  /*01d0*/  LDCU UR4, c[0x0][0x370] ;  /* 0x00006e00ff0477ac */ /* 0x000e620008000800 */
[----:B------:R-:W-:Y:S01]  /*01e0*/  MOV R2, 0x400 ;  /* 0x0000040000027802 */ /* 0x000fe20000000f00 */
[----:B-1----:R-:W-:-:S03]  /*01f0*/  IMAD R5, R6, UR4, RZ ;  /* 0x0000000406057c24 */ /* 0x002fc6000f8e02ff */
[----:B0-----:R-:W-:-:S07]  /*0200*/  LEA R9, R3, R2, 0x18 ;  /* 0x0000000203097211 */ /* 0x001fce00078ec0ff */
.L_x_116:
[----:B------:R-:W-:-:S04]  /*0210*/  IADD3 R2, P1, PT, R0, UR10, RZ ;  /* 0x0000000a00027c10 */ /* 0x000fc8000ff3e0ff */
[----:B------:R-:W-:-:S05]  /*0220*/  LEA.HI.X.SX32 R3, R0, UR11, 0x1, P1 ;  /* 0x0000000b00037c11 */ /* 0x000fca00088f0eff */
[----:B------:R-:W2:Y:S01]  /*0230*/  LDG.E.U8 R2, desc[UR6][R2.64] ;  /* 0x0000000602027981 */ /* 0x000ea2000c1e1100 */
[----:B------:R-:W-:-:S05]  /*0240*/  IMAD.IADD R0, R5, 0x1, R0 ;  /* 0x0000000105007824 */ /* 0x000fca00078e0200 */
[----:B------:R-:W-:Y:S01]  /*0250*/  ISETP.GE.AND P1, PT, R0, UR8, PT ;  /* 0x0000000800007c0c */ /* 0x000fe2000bf26270 */
[----:B0-2---:R-:W-:-:S05]  /*0260*/  IMAD R4, R2, 0x4, R9 ;  /* 0x0000000402047824 */ /* 0x005fca00078e0209 */
[----:B------:R0:W-:Y:S07]  /*0270*/  ATOMS.POPC.INC.32 RZ, [R4+URZ] ;  /* 0x0000000004ff7f8c */ /* 0x0001ee000d8000ff */
[----:B------:R-:W-:Y:S05]  /*0280*/  @!P1 BRA `(.L_x_116) ;  /* 0xfffffffc00e09947 */ /* 0x000fea000383ffff */
.L_x_115:
[----:B------:R-:W-:Y:S05]  /*0290*/  BSYNC.RECONVERGENT B0 ;  /* 0x0000000000007941 */ /* 0x000fea0003800200 */
.L_x_114:
[----:B------:R-:W-:Y:S06]  /*02a0*/  BAR.SYNC.DEFER_BLOCKING 0x0 ;  /* 0x0000000000007b1d */ /* 0x000fec0000010000 */
[----:B------:R-:W-:Y:S05]  /*02b0*/  @P0 EXIT ;  /* 0x000000000000094d */ /* 0x000fea0003800000 */
[----:B------:R-:W1:Y:S01]  /*02c0*/  S2UR UR5, SR_CgaCtaId ;  /* 0x00000000000579c3 */ /* 0x000e620000008800 */
[----:B------:R-:W-:Y:S01]  /*02d0*/  UMOV UR4, 0x400 ;  /* 0x0000040000047882 */ /* 0x000fe20000000000 */
[----:B------:R-:W2:Y:S06]  /*02e0*/  LDCU UR8, c[0x0][0x394] ;  /* 0x00007280ff0877ac */ /* 0x000eac0008000800 */
[----:B0-----:R-:W0:Y:S01]  /*02f0*/  LDC.64 R4, c[0x0][0x388] ;  /* 0x0000e200ff047b82 */ /* 0x001e220000000a00 */
[----:B-12---:R-:W-:-:S12]  /*0300*/  ULEA UR4, UR5, UR4, 0x18 ;  /* 0x0000000405047291 */ /* 0x006fd8000f8ec0ff */
.L_x_119:
[----:B------:R-:W-:Y:S01]  /*0310*/  LEA R0, R7, UR4, 0x2 ;  /* 0x0000000407007c11 */ /* 0x000fe2000f8e10ff */
[----:B------:R-:W-:Y:S04]  /*0320*/  BSSY.RECONVERGENT B0, `(.L_x_117) ;  /* 0x0000006000007945 */ /* 0x000fe80003800200 */
[----:B-1----:R-:W1:Y:S02]  /*0330*/  LDS R9, [R0] ;  /* 0x0000000000097984 */ /* 0x002e640000000800 */
[----:B-1----:R-:W-:-:S13]  /*0340*/  ISETP.GE.AND P0, PT, R9, 0x1, PT ;  /* 0x000000010900780c */ /* 0x002fda0003f06270 */
[----:B------:R-:W-:Y:S05]  /*0350*/  @!P0 BRA `(.L_x_118) ;  /* 0x0000000000088947 */ /* 0x000fea0003800000 */
[----:B0-----:R-:W-:-:S05]  /*0360*/  IMAD.WIDE R2, R7, 0x4, R4 ;  /* 0x0000000407027825 */ /* 0x001fca00078e0204 */
[----:B------:R1:W-:Y:S02]  /*0370*/  REDG.E.ADD.STRONG.GPU desc[UR6][R2.64], R9 ;  /* 0x000000090200798e */ /* 0x0003e4000c12e106 */
.L_x_118:
[----:B------:R-:W-:Y:S05]  /*0380*/  BSYNC.RECONVERGENT B0 ;  /* 0x0000000000007941 */ /* 0x000fea0003800200 */
.L_x_117:
[----:B------:R-:W-:-:S05]  /*0390*/  IMAD.IADD R7, R6, 0x1, R7 ;  /* 0x0000000106077824 */ /* 0x000fca00078e0207 */
[----:B------:R-:W-:-:S13]  /*03a0*/  ISETP.GE.AND P0, PT, R7, UR8, PT ;  /* 0x0000000807007c0c */ /* 0x000fda000bf06270 */
[----:B------:R-:W-:Y:S05]  /*03b0*/  @!P0 BRA `(.L_x_119) ;  /* 0xfffffffc00d48947 */ /* 0x000fea000383ffff */
[----:B------:R-:W-:Y:S05]  /*03c0*/  EXIT ;  /* 0x000000000000794d */ /* 0x000fea0003800000 */
.L_x_120:
        /* <DEDUP_REMOVED lines=11> */
.L_x_123:


//--------------------- .text._Z21computeHistogramNaivePKhPiii --------------------------
	.section	.text._Z21computeHistogramNaivePKhPiii,"ax",@progbits
	.align	128
        .global         _Z21computeHistogramNaivePKhPiii
        .type           _Z21computeHistogramNaivePKhPiii,@function
        .size           _Z21computeHistogramNaivePKhPiii,(.L_x_124 - _Z21computeHistogramNaivePKhPiii)
        .other          _Z21computeHistogramNaivePKhPiii,@"STO_CUDA_ENTRY STV_DEFAULT"
_Z21computeHistogramNaivePKhPiii:
.text._Z21computeHistogramNaivePKhPiii:
[----:B------:R-:W-:Y:S01]  /*0000*/  LDC R1, c[0x0][0x37c] ;  /* 0x0000df00ff017b82 */ /* 0x000fe20000000800 */
[----:B------:R-:W0:Y:S07]  /*0010*/  S2R R3, SR_TID.X ;  /* 0x0000000000037919 */ /* 0x000e2e0000002100 */
[----:B------:R-:W0:Y:S01]  /*0020*/  S2UR UR4, SR_CTAID.X ;  /* 0x00000000000479c3 */ /* 0x000e220000002500 */
[----:B------:R-:W1:Y:S07]  /*0030*/  LDCU UR5, c[0x0][0x390] ;  /* 0x00007200ff0577ac */ /* 0x000e6e0008000800 */
[----:B------:R-:W0:Y:S02]  /*0040*/  LDC R0, c[0x0][0x360] ;  /* 0x0000d800ff007b82 */ /* 0x000e240000000800 */
[----:B0-----:R-:W-:-:S05]  /*0050*/  IMAD R0, R0, UR4, R3 ;  /* 0x0000000400007c24 */ /* 0x001fca000f8e0203 */
[----:B-1----:R-:W-:-:S13]  /*0060*/  ISETP.GE.AND P0, PT, R0, UR5, PT ;  /* 0x0000000500007c0c */ /* 0x002fda000bf06270 */
[----:B------:R-:W-:Y:S05]  /*0070*/  @P0 EXIT ;  /* 0x000000000000094d */ /* 0x000fea0003800000 */
[----:B------:R-:W0:Y:S01]  /*0080*/  LDCU.64 UR6, c[0x0][0x380] ;  /* 0x00007000ff0677ac */ /* 0x000e220008000a00 */
[----:B------:R-:W1:Y:S01]  /*0090*/  LDC.64 R2, c[0x0][0x388] ;  /* 0x0000e200ff027b82 */ /* 0x000e620000000a00 */
[----:B------:R-:W2:Y:S01]  /*00a0*/  LDCU.64 UR4, c[0x0][0x358] ;  /* 0x00006b00ff0477ac */ /* 0x000ea20008000a00 */
[----:B0-----:R-:W-:-:S04]  /*00b0*/  IADD3 R4, P0, PT, R0, UR6, RZ ;  /* 0x0000000600047c10 */ /* 0x001fc8000ff1e0ff */
[----:B------:R-:W-:-:S06]  /*00c0*/  LEA.HI.X.SX32 R5, R0, UR7, 0x1, P0 ;  /* 0x0000000700057c11 */ /* 0x000fcc00080f0eff */
[----:B--2---:R-:W1:Y:S01]  /*00d0*/  LDG.E.U8 R5, desc[UR4][R4.64] ;  /* 0x0000000404057981 */ /* 0x004e62000c1e1100 */
[----:B------:R-:W-:Y:S02]  /*00e0*/  HFMA2 R7, -RZ, RZ, 0, 5.9604644775390625e-08 ;  /* 0x00000001ff077431 */ /* 0x000fe400000001ff */
[----:B-1----:R-:W-:-:S05]  /*00f0*/  IMAD.WIDE.U32 R2, R5, 0x4, R2 ;  /* 0x0000000405027825 */ /* 0x002fca00078e0002 */
[----:B------:R-:W-:Y:S01]  /*0100*/  REDG.E.ADD.STRONG.GPU desc[UR4][R2.64], R7 ;  /* 0x000000070200798e */ /* 0x000fe2000c12e104 */
[----:B------:R-:W-:Y:S05]  /*0110*/  EXIT ;  /* 0x000000000000794d */ /* 0x000fea0003800000 */
.L_x_121:
        /* <DEDUP_REMOVED lines=14> */
.L_x_124:


//--------------------- .nv.shared._Z25computeHistogramOptimizedPKiPiii --------------------------
	.section	.nv.shared._Z25computeHistogramOptimizedPKiPiii,"aw",@nobits
	.sectionflags	@""
	.align	16
	.zero		1024


//--------------------- .nv.shared.reserved.0     --------------------------
	.section	.nv.shared.reserved.0,"aw",@nobits
	.weak		__nv_reservedSMEM_offset_0_alias
	.size		__nv_reservedSMEM_offset_0_alias, 0, 64
	.other		__nv_reservedSMEM_offset_0_alias,@"STO_CUDA_RESERVED_SHARED STV_DEFAULT"
__nv_reservedSMEM_offset_0_alias:
	.zero		0
	.zero		64


//--------------------- .nv.shared._Z22computeHistogramSharedPKhPiii --------------------------
	.section	.nv.shared._Z22computeHistogramSharedPKhPiii,"aw",@nobits
	.sectionflags	@""
	.align	16
	.zero		1024


//--------------------- .nv.shared._Z21computeHistogramNaivePKhPiii --------------------------
	.section	.nv.shared._Z21computeHistogramNaivePKhPiii,"aw",@nobits
	.sectionflags	@""
	.align	16
	.zero		1024


//--------------------- .nv.constant0._Z25computeHistogramOptimizedPKiPiii --------------------------
	.section	.nv.constant0._Z25computeHistogramOptimizedPKiPiii,"a",@progbits
	.sectionflags	@""
	.align	4
.nv.constant0._Z25computeHistogramOptimizedPKiPiii:
	.zero		920


//--------------------- .nv.constant0._Z22computeHistogramSharedPKhPiii --------------------------
	.section	.nv.constant0._Z22computeHistogramSharedPKhPiii,"a",@progbits
	.sectionflags	@""
	.align	4
.nv.constant0._Z22computeHistogramSharedPKhPiii:
	.zero		920


//--------------------- .nv.constant0._Z21computeHistogramNaivePKhPiii --------------------------
	.section	.nv.constant0._Z21computeHistogramNaivePKhPiii,"a",@progbits
	.sectionflags	@""
	.align	4
.nv.constant0._Z21computeHistogramNaivePKhPiii:
	.zero		920


//--------------------- SYMBOLS --------------------------

	.type		.nv.reservedSmem.offset0,@object
	.size		.nv.reservedSmem.offset0,0x4
	.type		.nv.reservedSmem.cap,@object
	.size		.nv.reservedSmem.cap,0x4
